	.target	sm_90a

	.elftype	@"ET_EXEC"


//--------------------- .note.nv.tkinfo           --------------------------
	.section	.note.nv.tkinfo,"",@"SHT_NOTE"
	.sectionflags	@"SHF_NOTE_NV_TKINFO"
	.tkinfo
        /*0018*/ 	.word	0x00000002
        /*0030*/ 	.string	""
        /*0030*/ 	.string	"ptxas"
        /*0030*/ 	.string	"Cuda compilation tools, release 13.0, V13.0.88"
        /*0030*/ 	.string	"Build cuda_13.0.r13.0/compiler.36424714_0"
        /*0030*/ 	.string	"-arch sm_90a -m 64 "



//--------------------- .note.nv.cuinfo           --------------------------
	.section	.note.nv.cuinfo,"",@"SHT_NOTE"
	.sectionflags	@"SHF_NOTE_NV_CUINFO"
        /*0018*/ 	.short	0x0002
        /*001a*/ 	.short	0x005a
        /*001c*/ 	.short	0x0082
	.zero		2


//--------------------- .nv.info                  --------------------------
	.section	.nv.info,"",@"SHT_CUDA_INFO"
	.align	4


	//----- nvinfo : EIATTR_REGCOUNT
	.align		4
        /*0000*/ 	.byte	0x04, 0x2f
        /*0002*/ 	.short	(.L_15 - .L_14)
	.align		4
.L_14:
        /*0004*/ 	.word	index@(_ZN7cutlass13device_kernelINS_4gemm6kernel13GemmUniversalIN4cute5tupleIJiiiiEEENS1_10collective13CollectiveMmaINS1_34MainloopSm90TmaGmmaWarpSpecializedILi10ENS5_IJNS4_1CILi1EEESB_SB_EEENS1_35KernelTmaWarpSpecializedCooperativeEEENS5_IJNSA_ILi256EEENSA_ILi80EEENSA_ILi64EEEEEEaNS5_IJlSB_lEEEaSJ_NS4_8TiledMMAINS4_8MMA_AtomIJNS4_4SM904GMMA26MMA_64x16x32_S32S8S8_SS_TNEEEENS4_6LayoutINS5_IJNSA_ILi2EEESB_SB_EEENS5_IJSB_NSA_ILi0EEEST_EEEEENS5_IJNS4_10UnderscoreESW_SW_EEEEENS4_13SM90_TMA_LOADENS4_14ComposedLayoutINS4_7SwizzleILi2ELi4ELi3EEENS4_18smem_ptr_flag_bitsILi8EEENSQ_INS5_IJNSA_ILi8EEESH_EEENS5_IJSH_SB_EEEEEEEvNS4_8identityESZ_S19_vS1A_EENS_8epilogue10collective6detail29Sm90TmaWarpSpecializedAdapterINS1D_15DefaultEpilogueIaSJ_SJ_NS1C_6thread17LinearCombinationIaLi1EiiLNS1H_9ScaleType4KindE0ELNS_15FloatRoundStyleE2EaEENS1_15EpilogueDefaultEEEEEvvEEEEvNT_6ParamsE)
        /*0008*/ 	.word	0x000000a8


	//----- nvinfo : EIATTR_FRAME_SIZE
	.align		4
.L_15:
        /*000c*/ 	.byte	0x04, 0x11
        /*000e*/ 	.short	(.L_17 - .L_16)
	.align		4
.L_16:
        /*0010*/ 	.word	index@(_ZN7cutlass13device_kernelINS_4gemm6kernel13GemmUniversalIN4cute5tupleIJiiiiEEENS1_10collective13CollectiveMmaINS1_34MainloopSm90TmaGmmaWarpSpecializedILi10ENS5_IJNS4_1CILi1EEESB_SB_EEENS1_35KernelTmaWarpSpecializedCooperativeEEENS5_IJNSA_ILi256EEENSA_ILi80EEENSA_ILi64EEEEEEaNS5_IJlSB_lEEEaSJ_NS4_8TiledMMAINS4_8MMA_AtomIJNS4_4SM904GMMA26MMA_64x16x32_S32S8S8_SS_TNEEEENS4_6LayoutINS5_IJNSA_ILi2EEESB_SB_EEENS5_IJSB_NSA_ILi0EEEST_EEEEENS5_IJNS4_10UnderscoreESW_SW_EEEEENS4_13SM90_TMA_LOADENS4_14ComposedLayoutINS4_7SwizzleILi2ELi4ELi3EEENS4_18smem_ptr_flag_bitsILi8EEENSQ_INS5_IJNSA_ILi8EEESH_EEENS5_IJSH_SB_EEEEEEEvNS4_8identityESZ_S19_vS1A_EENS_8epilogue10collective6detail29Sm90TmaWarpSpecializedAdapterINS1D_15DefaultEpilogueIaSJ_SJ_NS1C_6thread17LinearCombinationIaLi1EiiLNS1H_9ScaleType4KindE0ELNS_15FloatRoundStyleE2EaEENS1_15EpilogueDefaultEEEEEvvEEEEvNT_6ParamsE)
        /*0014*/ 	.word	0x00000000


	//----- nvinfo : EIATTR_MIN_STACK_SIZE
	.align		4
.L_17:
        /*0018*/ 	.byte	0x04, 0x12
        /*001a*/ 	.short	(.L_19 - .L_18)
	.align		4
.L_18:
        /*001c*/ 	.word	index@(_ZN7cutlass13device_kernelINS_4gemm6kernel13GemmUniversalIN4cute5tupleIJiiiiEEENS1_10collective13CollectiveMmaINS1_34MainloopSm90TmaGmmaWarpSpecializedILi10ENS5_IJNS4_1CILi1EEESB_SB_EEENS1_35KernelTmaWarpSpecializedCooperativeEEENS5_IJNSA_ILi256EEENSA_ILi80EEENSA_ILi64EEEEEEaNS5_IJlSB_lEEEaSJ_NS4_8TiledMMAINS4_8MMA_AtomIJNS4_4SM904GMMA26MMA_64x16x32_S32S8S8_SS_TNEEEENS4_6LayoutINS5_IJNSA_ILi2EEESB_SB_EEENS5_IJSB_NSA_ILi0EEEST_EEEEENS5_IJNS4_10UnderscoreESW_SW_EEEEENS4_13SM90_TMA_LOADENS4_14ComposedLayoutINS4_7SwizzleILi2ELi4ELi3EEENS4_18smem_ptr_flag_bitsILi8EEENSQ_INS5_IJNSA_ILi8EEESH_EEENS5_IJSH_SB_EEEEEEEvNS4_8identityESZ_S19_vS1A_EENS_8epilogue10collective6detail29Sm90TmaWarpSpecializedAdapterINS1D_15DefaultEpilogueIaSJ_SJ_NS1C_6thread17LinearCombinationIaLi1EiiLNS1H_9ScaleType4KindE0ELNS_15FloatRoundStyleE2EaEENS1_15EpilogueDefaultEEEEEvvEEEEvNT_6ParamsE)
        /*0020*/ 	.word	0x00000000
.L_19:


//--------------------- .nv.compat                --------------------------
	.section	.nv.compat,"",@"SHT_CUDA_COMPAT_INFO"
	.align	4
        /*0000*/ 	.byte	0x02, 0x09, 0x01, 0x00, 0x02, 0x02, 0x04, 0x00, 0x02, 0x05, 0x05, 0x00, 0x03, 0x07, 0x01, 0x01
        /*0010*/ 	.byte	0x02, 0x03, 0x01, 0x00, 0x02, 0x06, 0x01, 0x00, 0x04, 0x0b, 0x08, 0x00, 0x00, 0x00, 0x00, 0x00
        /*0020*/ 	.byte	0x00, 0x00, 0x00, 0x00


//--------------------- .nv.info._ZN7cutlass13device_kernelINS_4gemm6kernel13GemmUniversalIN4cute5tupleIJiiiiEEENS1_10collective13CollectiveMmaINS1_34MainloopSm90TmaGmmaWarpSpecializedILi10ENS5_IJNS4_1CILi1EEESB_SB_EEENS1_35KernelTmaWarpSpecializedCooperativeEEENS5_IJNSA_ILi256EEENSA_ILi80EEENSA_ILi64EEEEEEaNS5_IJlSB_lEEEaSJ_NS4_8TiledMMAINS4_8MMA_AtomIJNS4_4SM904GMMA26MMA_64x16x32_S32S8S8_SS_TNEEEENS4_6LayoutINS5_IJNSA_ILi2EEESB_SB_EEENS5_IJSB_NSA_ILi0EEEST_EEEEENS5_IJNS4_10UnderscoreESW_SW_EEEEENS4_13SM90_TMA_LOADENS4_14ComposedLayoutINS4_7SwizzleILi2ELi4ELi3EEENS4_18smem_ptr_flag_bitsILi8EEENSQ_INS5_IJNSA_ILi8EEESH_EEENS5_IJSH_SB_EEEEEEEvNS4_8identityESZ_S19_vS1A_EENS_8epilogue10collective6detail29Sm90TmaWarpSpecializedAdapterINS1D_15DefaultEpilogueIaSJ_SJ_NS1C_6thread17LinearCombinationIaLi1EiiLNS1H_9ScaleType4KindE0ELNS_15FloatRoundStyleE2EaEENS1_15EpilogueDefaultEEEEEvvEEEEvNT_6ParamsE --------------------------
	.section	.nv.info._ZN7cutlass13device_kernelINS_4gemm6kernel13GemmUniversalIN4cute5tupleIJiiiiEEENS1_10collective13CollectiveMmaINS1_34MainloopSm90TmaGmmaWarpSpecializedILi10ENS5_IJNS4_1CILi1EEESB_SB_EEENS1_35KernelTmaWarpSpecializedCooperativeEEENS5_IJNSA_ILi256EEENSA_ILi80EEENSA_ILi64EEEEEEaNS5_IJlSB_lEEEaSJ_NS4_8TiledMMAINS4_8MMA_AtomIJNS4_4SM904GMMA26MMA_64x16x32_S32S8S8_SS_TNEEEENS4_6LayoutINS5_IJNSA_ILi2EEESB_SB_EEENS5_IJSB_NSA_ILi0EEEST_EEEEENS5_IJNS4_10UnderscoreESW_SW_EEEEENS4_13SM90_TMA_LOADENS4_14ComposedLayoutINS4_7SwizzleILi2ELi4ELi3EEENS4_18smem_ptr_flag_bitsILi8EEENSQ_INS5_IJNSA_ILi8EEESH_EEENS5_IJSH_SB_EEEEEEEvNS4_8identityESZ_S19_vS1A_EENS_8epilogue10collective6detail29Sm90TmaWarpSpecializedAdapterINS1D_15DefaultEpilogueIaSJ_SJ_NS1C_6thread17LinearCombinationIaLi1EiiLNS1H_9ScaleType4KindE0ELNS_15FloatRoundStyleE2EaEENS1_15EpilogueDefaultEEEEEvvEEEEvNT_6ParamsE,"",@"SHT_CUDA_INFO"
	.sectionflags	@""
	.align	4


	//----- nvinfo : EIATTR_CUDA_API_VERSION
	.align		4
        /*0000*/ 	.byte	0x04, 0x37
        /*0002*/ 	.short	(.L_21 - .L_20)
.L_20:
        /*0004*/ 	.word	0x00000082


	//----- nvinfo : EIATTR_KPARAM_INFO
	.align		4
.L_21:
        /*0008*/ 	.byte	0x04, 0x17
        /*000a*/ 	.short	(.L_23 - .L_22)
.L_22:
        /*000c*/ 	.word	0x00000000
        /*0010*/ 	.short	0x0000
        /*0012*/ 	.short	0x0070
        /*0014*/ 	.byte	0x00, 0xf0, 0x01, 0x10


	//----- nvinfo : EIATTR_SPARSE_MMA_MASK
	.align		4
.L_23:
        /*0018*/ 	.byte	0x03, 0x50
        /*001a*/ 	.short	0x0000


	//----- nvinfo : EIATTR_MAXREG_COUNT
	.align		4
        /*001c*/ 	.byte	0x03, 0x1b
        /*001e*/ 	.short	0x00a8


	//----- nvinfo : EIATTR_NUM_BARRIERS
	.align		4
        /*0020*/ 	.byte	0x02, 0x4c
        /*0022*/ 	.byte	0x01
	.zero		1


	//----- nvinfo : EIATTR_EXTERNS
	.align		4
        /*0024*/ 	.byte	0x04, 0x0f
        /*0026*/ 	.short	(.L_25 - .L_24)


	//   ....[0]....
	.align		4
.L_24:
        /*0028*/ 	.word	index@(__assertfail)


	//----- nvinfo : EIATTR_MERCURY_ISA_VERSION
	.align		4
.L_25:
        /*002c*/ 	.byte	0x03, 0x5f
        /*002e*/ 	.short	0x0101


	//----- nvinfo : EIATTR_INT_WARP_WIDE_INSTR_OFFSETS
	.align		4
        /*0030*/ 	.byte	0x04, 0x31
        /*0032*/ 	.short	(.L_27 - .L_26)


	//   ....[0]....
.L_26:
        /*0034*/ 	.word	0x000004a0


	//   ....[1]....
        /*0038*/ 	.word	0x000004d0


	//   ....[2]....
        /*003c*/ 	.word	0x000005b0


	//----- nvinfo : EIATTR_COOP_GROUP_MASK_REGIDS
	.align		4
.L_27:
        /*0040*/ 	.byte	0x04, 0x29
        /*0042*/ 	.short	(.L_29 - .L_28)


	//   ....[0]....
.L_28:
        /*0044*/ 	.word	0xffffffff


	//   ....[1]....
        /*0048*/ 	.word	0xffffffff


	//   ....[2]....
        /*004c*/ 	.word	0xffffffff


	//   ....[3]....
        /*0050*/ 	.word	0xffffffff


	//   ....[4]....
        /*0054*/ 	.word	0xffffffff


	//----- nvinfo : EIATTR_COOP_GROUP_INSTR_OFFSETS
	.align		4
.L_29:
        /*0058*/ 	.byte	0x04, 0x28
        /*005a*/ 	.short	(.L_31 - .L_30)


	//   ....[0]....
.L_30:
        /*005c*/ 	.word	0x00000060


	//   ....[1]....
        /*0060*/ 	.word	0x00000070


	//   ....[2]....
        /*0064*/ 	.word	0x00000130


	//   ....[3]....
        /*0068*/ 	.word	0x000003b0


	//   ....[4]....
        /*006c*/ 	.word	0x00001060


	//----- nvinfo : EIATTR_REG_RECONFIG
	.align		4
.L_31:
        /*0070*/ 	.byte	0x01, 0x54
	.zero		2


	//----- nvinfo : EIATTR_SYSCALL_OFFSETS
	.align		4
        /*0074*/ 	.byte	0x04, 0x46
        /*0076*/ 	.short	(.L_33 - .L_32)


	//   ....[0]....
.L_32:
        /*0078*/ 	.word	0x00001230


	//----- nvinfo : EIATTR_MBARRIER_INSTR_OFFSETS
	.align		4
.L_33:
        /*007c*/ 	.byte	0x04, 0x39
        /*007e*/ 	.short	(.L_35 - .L_34)


	//   ....[0]....
.L_34:
        /*0080*/ 	.word	0x00000250
        /*0084*/ 	.word	0x000000ff
        /*0088*/ 	.word	0x00000000
        /*008c*/ 	.short	0x0100
        /*008e*/ 	.byte	0x08
	.zero		1


	//   ....[1]....
        /*0090*/ 	.word	0x00000260
        /*0094*/ 	.word	0x000000ff
        /*0098*/ 	.word	0x00000050
        /*009c*/ 	.short	0x0100
        /*009e*/ 	.byte	0x08
	.zero		1


	//   ....[2]....
        /*00a0*/ 	.word	0x00000270
        /*00a4*/ 	.word	0x000000ff
        /*00a8*/ 	.word	0x00000008
        /*00ac*/ 	.short	0x0100
        /*00ae*/ 	.byte	0x08
	.zero		1


	//   ....[3]....
        /*00b0*/ 	.word	0x00000280
        /*00b4*/ 	.word	0x000000ff
        /*00b8*/ 	.word	0x00000058
        /*00bc*/ 	.short	0x0100
        /*00be*/ 	.byte	0x08
	.zero		1


	//   ....[4]....
        /*00c0*/ 	.word	0x00000290
        /*00c4*/ 	.word	0x000000ff
        /*00c8*/ 	.word	0x00000010
        /*00cc*/ 	.short	0x0100
        /*00ce*/ 	.byte	0x08
	.zero		1


	//   ....[5]....
        /*00d0*/ 	.word	0x000002a0
        /*00d4*/ 	.word	0x000000ff
        /*00d8*/ 	.word	0x00000060
        /*00dc*/ 	.short	0x0100
        /*00de*/ 	.byte	0x08
	.zero		1


	//   ....[6]....
        /*00e0*/ 	.word	0x000002b0
        /*00e4*/ 	.word	0x000000ff
        /*00e8*/ 	.word	0x00000018
        /*00ec*/ 	.short	0x0100
        /*00ee*/ 	.byte	0x08
	.zero		1


	//   ....[7]....
        /*00f0*/ 	.word	0x000002c0
        /*00f4*/ 	.word	0x000000ff
        /*00f8*/ 	.word	0x00000068
        /*00fc*/ 	.short	0x0100
        /*00fe*/ 	.byte	0x08
	.zero		1


	//   ....[8]....
        /*0100*/ 	.word	0x000002d0
        /*0104*/ 	.word	0x000000ff
        /*0108*/ 	.word	0x00000020
        /*010c*/ 	.short	0x0100
        /*010e*/ 	.byte	0x08
	.zero		1


	//   ....[9]....
        /*0110*/ 	.word	0x000002e0
        /*0114*/ 	.word	0x000000ff
        /*0118*/ 	.word	0x00000070
        /*011c*/ 	.short	0x0100
        /*011e*/ 	.byte	0x08
	.zero		1


	//   ....[10]....
        /*0120*/ 	.word	0x000002f0
        /*0124*/ 	.word	0x000000ff
        /*0128*/ 	.word	0x00000028
        /*012c*/ 	.short	0x0100
        /*012e*/ 	.byte	0x08
	.zero		1


	//   ....[11]....
        /*0130*/ 	.word	0x00000300
        /*0134*/ 	.word	0x000000ff
        /*0138*/ 	.word	0x00000078
        /*013c*/ 	.short	0x0100
        /*013e*/ 	.byte	0x08
	.zero		1


	//   ....[12]....
        /*0140*/ 	.word	0x00000310
        /*0144*/ 	.word	0x000000ff
        /*0148*/ 	.word	0x00000030
        /*014c*/ 	.short	0x0100
        /*014e*/ 	.byte	0x08
	.zero		1


	//   ....[13]....
        /*0150*/ 	.word	0x00000320
        /*0154*/ 	.word	0x000000ff
        /*0158*/ 	.word	0x00000080
        /*015c*/ 	.short	0x0100
        /*015e*/ 	.byte	0x08
	.zero		1


	//   ....[14]....
        /*0160*/ 	.word	0x00000330
        /*0164*/ 	.word	0x000000ff
        /*0168*/ 	.word	0x00000038
        /*016c*/ 	.short	0x0100
        /*016e*/ 	.byte	0x08
	.zero		1


	//   ....[15]....
        /*0170*/ 	.word	0x00000340
        /*0174*/ 	.word	0x000000ff
        /*0178*/ 	.word	0x00000088
        /*017c*/ 	.short	0x0100
        /*017e*/ 	.byte	0x08
	.zero		1


	//   ....[16]....
        /*0180*/ 	.word	0x00000350
        /*0184*/ 	.word	0x000000ff
        /*0188*/ 	.word	0x00000040
        /*018c*/ 	.short	0x0100
        /*018e*/ 	.byte	0x08
	.zero		1


	//   ....[17]....
        /*0190*/ 	.word	0x00000360
        /*0194*/ 	.word	0x000000ff
        /*0198*/ 	.word	0x00000090
        /*019c*/ 	.short	0x0100
        /*019e*/ 	.byte	0x08
	.zero		1


	//   ....[18]....
        /*01a0*/ 	.word	0x00000370
        /*01a4*/ 	.word	0x000000ff
        /*01a8*/ 	.word	0x00000048
        /*01ac*/ 	.short	0x0100
        /*01ae*/ 	.byte	0x08
	.zero		1


	//   ....[19]....
        /*01b0*/ 	.word	0x00000380
        /*01b4*/ 	.word	0x000000ff
        /*01b8*/ 	.word	0x00000098
        /*01bc*/ 	.short	0x0100
        /*01be*/ 	.byte	0x08
	.zero		1


	//   ....[20]....
        /*01c0*/ 	.word	0x00000620
        /*01c4*/ 	.word	0x000000ff
        /*01c8*/ 	.word	0x000000b0
        /*01cc*/ 	.short	0x0100
        /*01ce*/ 	.byte	0x06
	.zero		1


	//   ....[21]....
        /*01d0*/ 	.word	0x00000680
        /*01d4*/ 	.word	0x000000ff
        /*01d8*/ 	.word	0x000000b8
        /*01dc*/ 	.short	0x0100
        /*01de*/ 	.byte	0x06
	.zero		1


	//   ....[22]....
        /*01e0*/ 	.word	0x00001300
        /*01e4*/ 	.word	0x00000003
        /*01e8*/ 	.word	0x00000000
        /*01ec*/ 	.short	0x010a
        /*01ee*/ 	.byte	0x3f
	.zero		1


	//   ....[23]....
        /*01f0*/ 	.word	0x00001340
        /*01f4*/ 	.word	0x00000003
        /*01f8*/ 	.word	0x00000000
        /*01fc*/ 	.short	0x010a
        /*01fe*/ 	.byte	0x3f
	.zero		1


	//   ....[24]....
        /*0200*/ 	.word	0x00001cd0
        /*0204*/ 	.word	0x00000005
        /*0208*/ 	.word	0x00000000
        /*020c*/ 	.short	0x010a
        /*020e*/ 	.byte	0x3f
	.zero		1


	//   ....[25]....
        /*0210*/ 	.word	0x00001d10
        /*0214*/ 	.word	0x00000005
        /*0218*/ 	.word	0x00000000
        /*021c*/ 	.short	0x010a
        /*021e*/ 	.byte	0x3f
	.zero		1


	//   ....[26]....
        /*0220*/ 	.word	0x00002540
        /*0224*/ 	.word	0x00000004
        /*0228*/ 	.word	0x00000000
        /*022c*/ 	.short	0x0101
        /*022e*/ 	.byte	0x3f
	.zero		1


	//   ....[27]....
        /*0230*/ 	.word	0x00002720
        /*0234*/ 	.word	0x00000000
        /*0238*/ 	.word	0x00000000
        /*023c*/ 	.short	0x0101
        /*023e*/ 	.byte	0x3f
	.zero		1


	//   ....[28]....
        /*0240*/ 	.word	0x00007a10
        /*0244*/ 	.word	0x0000000e
        /*0248*/ 	.word	0x00000050
        /*024c*/ 	.short	0x010a
        /*024e*/ 	.byte	0x3f
	.zero		1


	//   ....[29]....
        /*0250*/ 	.word	0x00007d90
        /*0254*/ 	.word	0x00000006
        /*0258*/ 	.word	0x000000b8
        /*025c*/ 	.short	0x0101
        /*025e*/ 	.byte	0x3f
	.zero		1


	//   ....[30]....
        /*0260*/ 	.word	0x000084c0
        /*0264*/ 	.word	0x00000007
        /*0268*/ 	.word	0x00000000
        /*026c*/ 	.short	0x010a
        /*026e*/ 	.byte	0x3f
	.zero		1


	//   ....[31]....
        /*0270*/ 	.word	0x00008540
        /*0274*/ 	.word	0x00000009
        /*0278*/ 	.word	0x00000000
        /*027c*/ 	.short	0x010a
        /*027e*/ 	.byte	0x3f
	.zero		1


	//   ....[32]....
        /*0280*/ 	.word	0x000085d0
        /*0284*/ 	.word	0x00000006
        /*0288*/ 	.word	0x00000000
        /*028c*/ 	.short	0x010a
        /*028e*/ 	.byte	0x3f
	.zero		1


	//   ....[33]....
        /*0290*/ 	.word	0x00008660
        /*0294*/ 	.word	0x00000009
        /*0298*/ 	.word	0x00000000
        /*029c*/ 	.short	0x010a
        /*029e*/ 	.byte	0x3f
	.zero		1


	//   ....[34]....
        /*02a0*/ 	.word	0x000086f0
        /*02a4*/ 	.word	0x00000006
        /*02a8*/ 	.word	0x00000000
        /*02ac*/ 	.short	0x010a
        /*02ae*/ 	.byte	0x3f
	.zero		1


	//   ....[35]....
        /*02b0*/ 	.word	0x00008780
        /*02b4*/ 	.word	0x00000009
        /*02b8*/ 	.word	0x00000000
        /*02bc*/ 	.short	0x010a
        /*02be*/ 	.byte	0x3f
	.zero		1


	//   ....[36]....
        /*02c0*/ 	.word	0x00008810
        /*02c4*/ 	.word	0x00000006
        /*02c8*/ 	.word	0x00000000
        /*02cc*/ 	.short	0x010a
        /*02ce*/ 	.byte	0x3f
	.zero		1


	//   ....[37]....
        /*02d0*/ 	.word	0x000088a0
        /*02d4*/ 	.word	0x00000009
        /*02d8*/ 	.word	0x00000000
        /*02dc*/ 	.short	0x010a
        /*02de*/ 	.byte	0x3f
	.zero		1


	//   ....[38]....
        /*02e0*/ 	.word	0x00008930
        /*02e4*/ 	.word	0x00000006
        /*02e8*/ 	.word	0x00000000
        /*02ec*/ 	.short	0x010a
        /*02ee*/ 	.byte	0x3f
	.zero		1


	//   ....[39]....
        /*02f0*/ 	.word	0x000089c0
        /*02f4*/ 	.word	0x00000003
        /*02f8*/ 	.word	0x00000000
        /*02fc*/ 	.short	0x010a
        /*02fe*/ 	.byte	0x3f
	.zero		1


	//   ....[40]....
        /*0300*/ 	.word	0x00008a20
        /*0304*/ 	.word	0x00000003
        /*0308*/ 	.word	0x00000000
        /*030c*/ 	.short	0x010a
        /*030e*/ 	.byte	0x3f
	.zero		1


	//   ....[41]....
        /*0310*/ 	.word	0x00008a70
        /*0314*/ 	.word	0x00000005
        /*0318*/ 	.word	0x00000000
        /*031c*/ 	.short	0x010a
        /*031e*/ 	.byte	0x3f
	.zero		1


	//   ....[42]....
        /*0320*/ 	.word	0x00008b40
        /*0324*/ 	.word	0x0000000e
        /*0328*/ 	.word	0x00000050
        /*032c*/ 	.short	0x010a
        /*032e*/ 	.byte	0x3f
	.zero		1


	//   ....[43]....
        /*0330*/ 	.word	0x00008c10
        /*0334*/ 	.word	0x00000007
        /*0338*/ 	.word	0x00000000
        /*033c*/ 	.short	0x010a
        /*033e*/ 	.byte	0x3f
	.zero		1


	//   ....[44]....
        /*0340*/ 	.word	0x00008c60
        /*0344*/ 	.word	0x00000009
        /*0348*/ 	.word	0x00000000
        /*034c*/ 	.short	0x010a
        /*034e*/ 	.byte	0x3f
	.zero		1


	//   ....[45]....
        /*0350*/ 	.word	0x00008cb0
        /*0354*/ 	.word	0x00000006
        /*0358*/ 	.word	0x00000000
        /*035c*/ 	.short	0x010a
        /*035e*/ 	.byte	0x3f
	.zero		1


	//   ....[46]....
        /*0360*/ 	.word	0x00008d00
        /*0364*/ 	.word	0x00000009
        /*0368*/ 	.word	0x00000000
        /*036c*/ 	.short	0x010a
        /*036e*/ 	.byte	0x3f
	.zero		1


	//   ....[47]....
        /*0370*/ 	.word	0x00008d50
        /*0374*/ 	.word	0x00000006
        /*0378*/ 	.word	0x00000000
        /*037c*/ 	.short	0x010a
        /*037e*/ 	.byte	0x3f
	.zero		1


	//   ....[48]....
        /*0380*/ 	.word	0x00008da0
        /*0384*/ 	.word	0x00000009
        /*0388*/ 	.word	0x00000000
        /*038c*/ 	.short	0x010a
        /*038e*/ 	.byte	0x3f
	.zero		1


	//   ....[49]....
        /*0390*/ 	.word	0x00008df0
        /*0394*/ 	.word	0x00000006
        /*0398*/ 	.word	0x00000000
        /*039c*/ 	.short	0x010a
        /*039e*/ 	.byte	0x3f
	.zero		1


	//   ....[50]....
        /*03a0*/ 	.word	0x00008e40
        /*03a4*/ 	.word	0x00000009
        /*03a8*/ 	.word	0x00000000
        /*03ac*/ 	.short	0x010a
        /*03ae*/ 	.byte	0x3f
	.zero		1


	//   ....[51]....
        /*03b0*/ 	.word	0x00008e90
        /*03b4*/ 	.word	0x00000006
        /*03b8*/ 	.word	0x00000000
        /*03bc*/ 	.short	0x010a
        /*03be*/ 	.byte	0x3f
	.zero		1


	//----- nvinfo : EIATTR_NUM_MBARRIERS
	.align		4
.L_35:
        /*03c0*/ 	.byte	0x03, 0x38
        /*03c2*/ 	.short	0x0016


	//----- nvinfo : EIATTR_EXIT_INSTR_OFFSETS
	.align		4
        /*03c4*/ 	.byte	0x04, 0x1c
        /*03c6*/ 	.short	(.L_37 - .L_36)


	//   ....[0]....
.L_36:
        /*03c8*/ 	.word	0x000006d0


	//   ....[1]....
        /*03cc*/ 	.word	0x00000fa0


	//   ....[2]....
        /*03d0*/ 	.word	0x00007080


	//   ....[3]....
        /*03d4*/ 	.word	0x000076b0


	//   ....[4]....
        /*03d8*/ 	.word	0x00008a10


	//----- nvinfo : EIATTR_MAX_THREADS
	.align		4
.L_37:
        /*03dc*/ 	.byte	0x04, 0x05
        /*03de*/ 	.short	(.L_39 - .L_38)
.L_38:
        /*03e0*/ 	.word	0x00000180
        /*03e4*/ 	.word	0x00000001
        /*03e8*/ 	.word	0x00000001


	//----- nvinfo : EIATTR_CRS_STACK_SIZE
	.align		4
.L_39:
        /*03ec*/ 	.byte	0x04, 0x1e
        /*03ee*/ 	.short	(.L_41 - .L_40)
.L_40:
        /*03f0*/ 	.word	0x00000000


	//----- nvinfo : EIATTR_CBANK_PARAM_SIZE
	.align		4
.L_41:
        /*03f4*/ 	.byte	0x03, 0x19
        /*03f6*/ 	.short	0x0470


	//----- nvinfo : EIATTR_PARAM_CBANK
	.align		4
        /*03f8*/ 	.byte	0x04, 0x0a
        /*03fa*/ 	.short	(.L_43 - .L_42)
	.align		4
.L_42:
        /*03fc*/ 	.word	index@(.nv.constant0._ZN7cutlass13device_kernelINS_4gemm6kernel13GemmUniversalIN4cute5tupleIJiiiiEEENS1_10collective13CollectiveMmaINS1_34MainloopSm90TmaGmmaWarpSpecializedILi10ENS5_IJNS4_1CILi1EEESB_SB_EEENS1_35KernelTmaWarpSpecializedCooperativeEEENS5_IJNSA_ILi256EEENSA_ILi80EEENSA_ILi64EEEEEEaNS5_IJlSB_lEEEaSJ_NS4_8TiledMMAINS4_8MMA_AtomIJNS4_4SM904GMMA26MMA_64x16x32_S32S8S8_SS_TNEEEENS4_6LayoutINS5_IJNSA_ILi2EEESB_SB_EEENS5_IJSB_NSA_ILi0EEEST_EEEEENS5_IJNS4_10UnderscoreESW_SW_EEEEENS4_13SM90_TMA_LOADENS4_14ComposedLayoutINS4_7SwizzleILi2ELi4ELi3EEENS4_18smem_ptr_flag_bitsILi8EEENSQ_INS5_IJNSA_ILi8EEESH_EEENS5_IJSH_SB_EEEEEEEvNS4_8identityESZ_S19_vS1A_EENS_8epilogue10collective6detail29Sm90TmaWarpSpecializedAdapterINS1D_15DefaultEpilogueIaSJ_SJ_NS1C_6thread17LinearCombinationIaLi1EiiLNS1H_9ScaleType4KindE0ELNS_15FloatRoundStyleE2EaEENS1_15EpilogueDefaultEEEEEvvEEEEvNT_6ParamsE)
        /*0400*/ 	.short	0x0210
        /*0402*/ 	.short	0x0470


	//----- nvinfo : EIATTR_SW_WAR
	.align		4
.L_43:
        /*0404*/ 	.byte	0x04, 0x36
        /*0406*/ 	.short	(.L_45 - .L_44)
.L_44:
        /*0408*/ 	.word	0x00000008
.L_45:


//--------------------- .nv.callgraph             --------------------------
	.section	.nv.callgraph,"",@"SHT_CUDA_CALLGRAPH"
	.align	4
	.sectionentsize	8
	.align		4
        /*0000*/ 	.word	0x00000000
	.align		4
        /*0004*/ 	.word	0xffffffff
	.align		4
        /*0008*/ 	.word	index@(_ZN7cutlass13device_kernelINS_4gemm6kernel13GemmUniversalIN4cute5tupleIJiiiiEEENS1_10collective13CollectiveMmaINS1_34MainloopSm90TmaGmmaWarpSpecializedILi10ENS5_IJNS4_1CILi1EEESB_SB_EEENS1_35KernelTmaWarpSpecializedCooperativeEEENS5_IJNSA_ILi256EEENSA_ILi80EEENSA_ILi64EEEEEEaNS5_IJlSB_lEEEaSJ_NS4_8TiledMMAINS4_8MMA_AtomIJNS4_4SM904GMMA26MMA_64x16x32_S32S8S8_SS_TNEEEENS4_6LayoutINS5_IJNSA_ILi2EEESB_SB_EEENS5_IJSB_NSA_ILi0EEEST_EEEEENS5_IJNS4_10UnderscoreESW_SW_EEEEENS4_13SM90_TMA_LOADENS4_14ComposedLayoutINS4_7SwizzleILi2ELi4ELi3EEENS4_18smem_ptr_flag_bitsILi8EEENSQ_INS5_IJNSA_ILi8EEESH_EEENS5_IJSH_SB_EEEEEEEvNS4_8identityESZ_S19_vS1A_EENS_8epilogue10collective6detail29Sm90TmaWarpSpecializedAdapterINS1D_15DefaultEpilogueIaSJ_SJ_NS1C_6thread17LinearCombinationIaLi1EiiLNS1H_9ScaleType4KindE0ELNS_15FloatRoundStyleE2EaEENS1_15EpilogueDefaultEEEEEvvEEEEvNT_6ParamsE)
	.align		4
        /*000c*/ 	.word	index@(__assertfail)
	.align		4
        /*0010*/ 	.word	0x00000000
	.align		4
        /*0014*/ 	.word	0xfffffffe
	.align		4
        /*0018*/ 	.word	0x00000000
	.align		4
        /*001c*/ 	.word	0xfffffffd
	.align		4
        /*0020*/ 	.word	0x00000000
	.align		4
        /*0024*/ 	.word	0xfffffffc


//--------------------- .nv.constant4             --------------------------
	.section	.nv.constant4,"a",@progbits
	.align	8
	.align		8
.nv.constant4:
        /*0000*/ 	.dword	__assertfail
	.align		8
        /*0008*/ 	.dword	__unnamed_1
	.align		8
        /*0010*/ 	.dword	_ZN40_INTERNAL_03dd9778_4_k_cu_63a6cf06_130374cuda3std3__45__cpo5beginE
	.align		8
        /*0018*/ 	.dword	_ZN40_INTERNAL_03dd9778_4_k_cu_63a6cf06_130374cuda3std3__45__cpo3endE
	.align		8
        /*0020*/ 	.dword	_ZN40_INTERNAL_03dd9778_4_k_cu_63a6cf06_130374cuda3std3__45__cpo6cbeginE
	.align		8
        /*0028*/ 	.dword	_ZN40_INTERNAL_03dd9778_4_k_cu_63a6cf06_130374cuda3std3__45__cpo4cendE
	.align		8
        /*0030*/ 	.dword	_ZN40_INTERNAL_03dd9778_4_k_cu_63a6cf06_130374cuda3std3__442_GLOBAL__N__03dd9778_4_k_cu_63a6cf06_130376ignoreE
	.align		8
        /*0038*/ 	.dword	_ZN40_INTERNAL_03dd9778_4_k_cu_63a6cf06_130374cuda3std3__419piecewise_constructE
	.align		8
        /*0040*/ 	.dword	_ZN40_INTERNAL_03dd9778_4_k_cu_63a6cf06_130374cuda3std3__48in_placeE
	.align		8
        /*0048*/ 	.dword	_ZN40_INTERNAL_03dd9778_4_k_cu_63a6cf06_130374cuda3std6ranges3__45__cpo4swapE
	.align		8
        /*0050*/ 	.dword	_ZN40_INTERNAL_03dd9778_4_k_cu_63a6cf06_130374cuda3std6ranges3__45__cpo9iter_moveE
	.align		8
        /*0058*/ 	.dword	_ZN40_INTERNAL_03dd9778_4_k_cu_63a6cf06_130374cute7productE
	.align		8
        /*0060*/ 	.dword	_ZN40_INTERNAL_03dd9778_4_k_cu_63a6cf06_130374cute1_E
	.align		8
        /*0068*/ 	.dword	$str$22
	.align		8
        /*0070*/ 	.dword	$str$23


//--------------------- .text._ZN7cutlass13device_kernelINS_4gemm6kernel13GemmUniversalIN4cute5tupleIJiiiiEEENS1_10collective13CollectiveMmaINS1_34MainloopSm90TmaGmmaWarpSpecializedILi10ENS5_IJNS4_1CILi1EEESB_SB_EEENS1_35KernelTmaWarpSpecializedCooperativeEEENS5_IJNSA_ILi256EEENSA_ILi80EEENSA_ILi64EEEEEEaNS5_IJlSB_lEEEaSJ_NS4_8TiledMMAINS4_8MMA_AtomIJNS4_4SM904GMMA26MMA_64x16x32_S32S8S8_SS_TNEEEENS4_6LayoutINS5_IJNSA_ILi2EEESB_SB_EEENS5_IJSB_NSA_ILi0EEEST_EEEEENS5_IJNS4_10UnderscoreESW_SW_EEEEENS4_13SM90_TMA_LOADENS4_14ComposedLayoutINS4_7SwizzleILi2ELi4ELi3EEENS4_18smem_ptr_flag_bitsILi8EEENSQ_INS5_IJNSA_ILi8EEESH_EEENS5_IJSH_SB_EEEEEEEvNS4_8identityESZ_S19_vS1A_EENS_8epilogue10collective6detail29Sm90TmaWarpSpecializedAdapterINS1D_15DefaultEpilogueIaSJ_SJ_NS1C_6thread17LinearCombinationIaLi1EiiLNS1H_9ScaleType4KindE0ELNS_15FloatRoundStyleE2EaEENS1_15EpilogueDefaultEEEEEvvEEEEvNT_6ParamsE --------------------------
	.section	.text._ZN7cutlass13device_kernelINS_4gemm6kernel13GemmUniversalIN4cute5tupleIJiiiiEEENS1_10collective13CollectiveMmaINS1_34MainloopSm90TmaGmmaWarpSpecializedILi10ENS5_IJNS4_1CILi1EEESB_SB_EEENS1_35KernelTmaWarpSpecializedCooperativeEEENS5_IJNSA_ILi256EEENSA_ILi80EEENSA_ILi64EEEEEEaNS5_IJlSB_lEEEaSJ_NS4_8TiledMMAINS4_8MMA_AtomIJNS4_4SM904GMMA26MMA_64x16x32_S32S8S8_SS_TNEEEENS4_6LayoutINS5_IJNSA_ILi2EEESB_SB_EEENS5_IJSB_NSA_ILi0EEEST_EEEEENS5_IJNS4_10UnderscoreESW_SW_EEEEENS4_13SM90_TMA_LOADENS4_14ComposedLayoutINS4_7SwizzleILi2ELi4ELi3EEENS4_18smem_ptr_flag_bitsILi8EEENSQ_INS5_IJNSA_ILi8EEESH_EEENS5_IJSH_SB_EEEEEEEvNS4_8identityESZ_S19_vS1A_EENS_8epilogue10collective6detail29Sm90TmaWarpSpecializedAdapterINS1D_15DefaultEpilogueIaSJ_SJ_NS1C_6thread17LinearCombinationIaLi1EiiLNS1H_9ScaleType4KindE0ELNS_15FloatRoundStyleE2EaEENS1_15EpilogueDefaultEEEEEvvEEEEvNT_6ParamsE,"ax",@progbits
	.align	128
.text._ZN7cutlass13device_kernelINS_4gemm6kernel13GemmUniversalIN4cute5tupleIJiiiiEEENS1_10collective13CollectiveMmaINS1_34MainloopSm90TmaGmmaWarpSpecializedILi10ENS5_IJNS4_1CILi1EEESB_SB_EEENS1_35KernelTmaWarpSpecializedCooperativeEEENS5_IJNSA_ILi256EEENSA_ILi80EEENSA_ILi64EEEEEEaNS5_IJlSB_lEEEaSJ_NS4_8TiledMMAINS4_8MMA_AtomIJNS4_4SM904GMMA26MMA_64x16x32_S32S8S8_SS_TNEEEENS4_6LayoutINS5_IJNSA_ILi2EEESB_SB_EEENS5_IJSB_NSA_ILi0EEEST_EEEEENS5_IJNS4_10UnderscoreESW_SW_EEEEENS4_13SM90_TMA_LOADENS4_14ComposedLayoutINS4_7SwizzleILi2ELi4ELi3EEENS4_18smem_ptr_flag_bitsILi8EEENSQ_INS5_IJNSA_ILi8EEESH_EEENS5_IJSH_SB_EEEEEEEvNS4_8identityESZ_S19_vS1A_EENS_8epilogue10collective6detail29Sm90TmaWarpSpecializedAdapterINS1D_15DefaultEpilogueIaSJ_SJ_NS1C_6thread17LinearCombinationIaLi1EiiLNS1H_9ScaleType4KindE0ELNS_15FloatRoundStyleE2EaEENS1_15EpilogueDefaultEEEEEvvEEEEvNT_6ParamsE:
        .type           _ZN7cutlass13device_kernelINS_4gemm6kernel13GemmUniversalIN4cute5tupleIJiiiiEEENS1_10collective13CollectiveMmaINS1_34MainloopSm90TmaGmmaWarpSpecializedILi10ENS5_IJNS4_1CILi1EEESB_SB_EEENS1_35KernelTmaWarpSpecializedCooperativeEEENS5_IJNSA_ILi256EEENSA_ILi80EEENSA_ILi64EEEEEEaNS5_IJlSB_lEEEaSJ_NS4_8TiledMMAINS4_8MMA_AtomIJNS4_4SM904GMMA26MMA_64x16x32_S32S8S8_SS_TNEEEENS4_6LayoutINS5_IJNSA_ILi2EEESB_SB_EEENS5_IJSB_NSA_ILi0EEEST_EEEEENS5_IJNS4_10UnderscoreESW_SW_EEEEENS4_13SM90_TMA_LOADENS4_14ComposedLayoutINS4_7SwizzleILi2ELi4ELi3EEENS4_18smem_ptr_flag_bitsILi8EEENSQ_INS5_IJNSA_ILi8EEESH_EEENS5_IJSH_SB_EEEEEEEvNS4_8identityESZ_S19_vS1A_EENS_8epilogue10collective6detail29Sm90TmaWarpSpecializedAdapterINS1D_15DefaultEpilogueIaSJ_SJ_NS1C_6thread17LinearCombinationIaLi1EiiLNS1H_9ScaleType4KindE0ELNS_15FloatRoundStyleE2EaEENS1_15EpilogueDefaultEEEEEvvEEEEvNT_6ParamsE,@function
        .size           _ZN7cutlass13device_kernelINS_4gemm6kernel13GemmUniversalIN4cute5tupleIJiiiiEEENS1_10collective13CollectiveMmaINS1_34MainloopSm90TmaGmmaWarpSpecializedILi10ENS5_IJNS4_1CILi1EEESB_SB_EEENS1_35KernelTmaWarpSpecializedCooperativeEEENS5_IJNSA_ILi256EEENSA_ILi80EEENSA_ILi64EEEEEEaNS5_IJlSB_lEEEaSJ_NS4_8TiledMMAINS4_8MMA_AtomIJNS4_4SM904GMMA26MMA_64x16x32_S32S8S8_SS_TNEEEENS4_6LayoutINS5_IJNSA_ILi2EEESB_SB_EEENS5_IJSB_NSA_ILi0EEEST_EEEEENS5_IJNS4_10UnderscoreESW_SW_EEEEENS4_13SM90_TMA_LOADENS4_14ComposedLayoutINS4_7SwizzleILi2ELi4ELi3EEENS4_18smem_ptr_flag_bitsILi8EEENSQ_INS5_IJNSA_ILi8EEESH_EEENS5_IJSH_SB_EEEEEEEvNS4_8identityESZ_S19_vS1A_EENS_8epilogue10collective6detail29Sm90TmaWarpSpecializedAdapterINS1D_15DefaultEpilogueIaSJ_SJ_NS1C_6thread17LinearCombinationIaLi1EiiLNS1H_9ScaleType4KindE0ELNS_15FloatRoundStyleE2EaEENS1_15EpilogueDefaultEEEEEvvEEEEvNT_6ParamsE,(.L_x_243 - _ZN7cutlass13device_kernelINS_4gemm6kernel13GemmUniversalIN4cute5tupleIJiiiiEEENS1_10collective13CollectiveMmaINS1_34MainloopSm90TmaGmmaWarpSpecializedILi10ENS5_IJNS4_1CILi1EEESB_SB_EEENS1_35KernelTmaWarpSpecializedCooperativeEEENS5_IJNSA_ILi256EEENSA_ILi80EEENSA_ILi64EEEEEEaNS5_IJlSB_lEEEaSJ_NS4_8TiledMMAINS4_8MMA_AtomIJNS4_4SM904GMMA26MMA_64x16x32_S32S8S8_SS_TNEEEENS4_6LayoutINS5_IJNSA_ILi2EEESB_SB_EEENS5_IJSB_NSA_ILi0EEEST_EEEEENS5_IJNS4_10UnderscoreESW_SW_EEEEENS4_13SM90_TMA_LOADENS4_14ComposedLayoutINS4_7SwizzleILi2ELi4ELi3EEENS4_18smem_ptr_flag_bitsILi8EEENSQ_INS5_IJNSA_ILi8EEESH_EEENS5_IJSH_SB_EEEEEEEvNS4_8identityESZ_S19_vS1A_EENS_8epilogue10collective6detail29Sm90TmaWarpSpecializedAdapterINS1D_15DefaultEpilogueIaSJ_SJ_NS1C_6thread17LinearCombinationIaLi1EiiLNS1H_9ScaleType4KindE0ELNS_15FloatRoundStyleE2EaEENS1_15EpilogueDefaultEEEEEvvEEEEvNT_6ParamsE)
        .other          _ZN7cutlass13device_kernelINS_4gemm6kernel13GemmUniversalIN4cute5tupleIJiiiiEEENS1_10collective13CollectiveMmaINS1_34MainloopSm90TmaGmmaWarpSpecializedILi10ENS5_IJNS4_1CILi1EEESB_SB_EEENS1_35KernelTmaWarpSpecializedCooperativeEEENS5_IJNSA_ILi256EEENSA_ILi80EEENSA_ILi64EEEEEEaNS5_IJlSB_lEEEaSJ_NS4_8TiledMMAINS4_8MMA_AtomIJNS4_4SM904GMMA26MMA_64x16x32_S32S8S8_SS_TNEEEENS4_6LayoutINS5_IJNSA_ILi2EEESB_SB_EEENS5_IJSB_NSA_ILi0EEEST_EEEEENS5_IJNS4_10UnderscoreESW_SW_EEEEENS4_13SM90_TMA_LOADENS4_14ComposedLayoutINS4_7SwizzleILi2ELi4ELi3EEENS4_18smem_ptr_flag_bitsILi8EEENSQ_INS5_IJNSA_ILi8EEESH_EEENS5_IJSH_SB_EEEEEEEvNS4_8identityESZ_S19_vS1A_EENS_8epilogue10collective6detail29Sm90TmaWarpSpecializedAdapterINS1D_15DefaultEpilogueIaSJ_SJ_NS1C_6thread17LinearCombinationIaLi1EiiLNS1H_9ScaleType4KindE0ELNS_15FloatRoundStyleE2EaEENS1_15EpilogueDefaultEEEEEvvEEEEvNT_6ParamsE,@"STO_CUDA_ENTRY STV_DEFAULT"
_ZN7cutlass13device_kernelINS_4gemm6kernel13GemmUniversalIN4cute5tupleIJiiiiEEENS1_10collective13CollectiveMmaINS1_34MainloopSm90TmaGmmaWarpSpecializedILi10ENS5_IJNS4_1CILi1EEESB_SB_EEENS1_35KernelTmaWarpSpecializedCooperativeEEENS5_IJNSA_ILi256EEENSA_ILi80EEENSA_ILi64EEEEEEaNS5_IJlSB_lEEEaSJ_NS4_8TiledMMAINS4_8MMA_AtomIJNS4_4SM904GMMA26MMA_64x16x32_S32S8S8_SS_TNEEEENS4_6LayoutINS5_IJNSA_ILi2EEESB_SB_EEENS5_IJSB_NSA_ILi0EEEST_EEEEENS5_IJNS4_10UnderscoreESW_SW_EEEEENS4_13SM90_TMA_LOADENS4_14ComposedLayoutINS4_7SwizzleILi2ELi4ELi3EEENS4_18smem_ptr_flag_bitsILi8EEENSQ_INS5_IJNSA_ILi8EEESH_EEENS5_IJSH_SB_EEEEEEEvNS4_8identityESZ_S19_vS1A_EENS_8epilogue10collective6detail29Sm90TmaWarpSpecializedAdapterINS1D_15DefaultEpilogueIaSJ_SJ_NS1C_6thread17LinearCombinationIaLi1EiiLNS1H_9ScaleType4KindE0ELNS_15FloatRoundStyleE2EaEENS1_15EpilogueDefaultEEEEEvvEEEEvNT_6ParamsE:
[----:B------:R-:W0:Y:S01]  /*0000*/  LDC R1, c[0x0][0x28] ;  /* 0x00000a00ff017b82 */ /* 0x000e220000000800 */
[----:B------:R-:W1:Y:S01]  /*0010*/  S2R R18, SR_TID.X ;  /* 0x0000000000127919 */ /* 0x000e620000002100 */
[----:B------:R-:W-:Y:S01]  /*0020*/  ELECT P0, URZ, PT ;  /* 0x00000000003f782f */ /* 0x000fe20003800000 */
[----:B------:R-:W-:Y:S01]  /*0030*/  BSSY B0, `(.L_x_0) ;  /* 0x000000f000007945 */ /* 0x000fe20003800000 */
[--C-:B-1----:R-:W-:Y:S02]  /*0040*/  SHF.R.U32.HI R0, RZ, 0x5, R18.reuse ;  /* 0x00000005ff007819 */ /* 0x102fe40000011612 */
[----:B------:R-:W-:-:S03]  /*0050*/  SHF.R.U32.HI R2, RZ, 0x7, R18 ;  /* 0x00000007ff027819 */ /* 0x000fc60000011612 */
[----:B------:R-:W1:Y:S04]  /*0060*/  SHFL.IDX PT, R5, R0, RZ, 0x1f ;  /* 0x00001fff00057589 */ /* 0x000e6800000e0000 */
[----:B------:R2:W3:Y:S01]  /*0070*/  SHFL.IDX PT, R8, R2, RZ, 0x1f ;  /* 0x00001fff02087589 */ /* 0x0004e200000e0000 */
[----:B-1----:R-:W-:-:S13]  /*0080*/  ISETP.NE.OR P0, PT, R5, RZ, !P0 ;  /* 0x000000ff0500720c */ /* 0x002fda0004705670 */
[----:B0-23--:R-:W-:Y:S05]  /*0090*/  @P0 BRA `(.L_x_1) ;  /* 0x0000000000200947 */ /* 0x00dfea0003800000 */
[----:B------:R-:W-:Y:S02]  /*00a0*/  ULDC.64 UR4, c[0x0][0x198] ;  /* 0x0000660000047ab9 */ /* 0x000fe40000000a00 */
[----:B------:R-:W-:Y:S02]  /*00b0*/  UIADD3 UR6, UP0, UR4, 0xf0, URZ ;  /* 0x000000f004067890 */ /* 0x000fe4000ff1e03f */
[----:B------:R-:W-:Y:S02]  /*00c0*/  UIADD3 UR4, UP1, UR4, 0x1f0, URZ ;  /* 0x000001f004047890 */ /* 0x000fe4000ff3e03f */
[----:B------:R-:W-:Y:S02]  /*00d0*/  UIADD3.X UR7, URZ, UR5, URZ, UP0, !UPT ;  /* 0x000000053f077290 */ /* 0x000fe400087fe43f */
[----:B------:R-:W-:-:S07]  /*00e0*/  UIADD3.X UR5, URZ, UR5, URZ, UP1, !UPT ;  /* 0x000000053f057290 */ /* 0x000fce0008ffe43f */
[----:B------:R0:W-:Y:S02]  /*00f0*/  UTMACCTL.PF [UR6] ;  /* 0x00000000060079b9 */ /* 0x0001e40008040000 */
[----:B------:R0:W-:Y:S02]  /*0100*/  UTMACCTL.PF [UR4] ;  /* 0x00000000040079b9 */ /* 0x0001e40008040000 */
[----:B0-----:R-:W-:Y:S01]  /*0110*/  NOP ;  /* 0x0000000000007918 */ /* 0x001fe20000000000 */
.L_x_1:
[----:B------:R-:W-:Y:S05]  /*0120*/  BSYNC B0 ;  /* 0x0000000000007941 */ /* 0x000fea0003800000 */
.L_x_0:
[----:B------:R-:W0:Y:S02]  /*0130*/  SHFL.IDX PT, R2, R0, RZ, 0x1f ;  /* 0x00001fff00027589 */ /* 0x000e2400000e0000 */
[----:B0-----:R-:W-:-:S13]  /*0140*/  ISETP.NE.AND P0, PT, R2, RZ, PT ;  /* 0x000000ff0200720c */ /* 0x001fda0003f05270 */
[----:B------:R-:W-:Y:S05]  /*0150*/  @P0 BRA `(.L_x_2) ;  /* 0x0000000000940947 */ /* 0x000fea0003800000 */
[----:B------:R-:W-:Y:S01]  /*0160*/  ELECT P0, URZ, PT ;  /* 0x00000000003f782f */ /* 0x000fe20003800000 */
[----:B------:R-:W-:-:S12]  /*0170*/  BSSY B0, `(.L_x_2) ;  /* 0x0000023000007945 */ /* 0x000fd80003800000 */
[----:B------:R-:W-:Y:S05]  /*0180*/  @!P0 BRA `(.L_x_3) ;  /* 0x0000000000848947 */ /* 0x000fea0003800000 */
[----:B------:R-:W0:Y:S01]  /*0190*/  S2UR UR8, SR_CgaCtaId ;  /* 0x00000000000879c3 */ /* 0x000e220000008800 */
[----:B------:R-:W-:Y:S01]  /*01a0*/  UMOV UR4, 0x400 ;  /* 0x0000040000047882 */ /* 0x000fe20000000000 */
[----:B------:R-:W-:Y:S01]  /*01b0*/  UMOV UR5, 0x1 ;  /* 0x0000000100057882 */ /* 0x000fe20000000000 */
[----:B------:R-:W-:Y:S02]  /*01c0*/  UMOV UR6, 0x100 ;  /* 0x0000010000067882 */ /* 0x000fe40000000000 */
[----:B------:R-:W-:-:S04]  /*01d0*/  UIADD3 UR6, -UR6, 0x100000, URZ ;  /* 0x0010000006067890 */ /* 0x000fc8000fffe13f */
[----:B------:R-:W-:Y:S02]  /*01e0*/  USHF.L.U32 UR7, UR6, 0xb, URZ ;  /* 0x0000000b06077899 */ /* 0x000fe4000800063f */
[----:B------:R-:W-:Y:S02]  /*01f0*/  USHF.L.U32 UR6, UR6, 0x1, URZ ;  /* 0x0000000106067899 */ /* 0x000fe4000800063f */
[----:B0-----:R-:W-:Y:S02]  /*0200*/  ULEA UR8, UR8, UR4, 0x18 ;  /* 0x0000000408087291 */ /* 0x001fe4000f8ec03f */
[----:B------:R-:W-:-:S04]  /*0210*/  UIADD3 UR4, -UR5, 0x100000, URZ ;  /* 0x0010000005047890 */ /* 0x000fc8000fffe13f */
[----:B------:R-:W-:Y:S02]  /*0220*/  USHF.L.U32 UR5, UR4, 0xb, URZ ;  /* 0x0000000b04057899 */ /* 0x000fe4000800063f */
[----:B------:R-:W-:Y:S01]  /*0230*/  USHF.L.U32 UR4, UR4, 0x1, URZ ;  /* 0x0000000104047899 */ /* 0x000fe2000800063f */
[----:B------:R-:W0:Y:S11]  /*0240*/  FENCE.VIEW.ASYNC.S ;  /* 0x00000000000073c6 */ /* 0x000e360000000000 */
[----:B0-----:R0:W1:Y:S01]  /*0250*/  SYNCS.EXCH.64 URZ, [UR8], UR4 ;  /* 0x00000004083f75b2 */ /* 0x0010620008000100 */
[----:B------:R0:W2:Y:S01]  /*0260*/  SYNCS.EXCH.64 URZ, [UR8+0x50], UR6 ;  /* 0x00005006083f75b2 */ /* 0x0000a20008000100 */
[----:B------:R0:W3:Y:S01]  /*0270*/  SYNCS.EXCH.64 URZ, [UR8+0x8], UR4 ;  /* 0x00000804083f75b2 */ /* 0x0000e20008000100 */
[----:B------:R0:W4:Y:S01]  /*0280*/  SYNCS.EXCH.64 URZ, [UR8+0x58], UR6 ;  /* 0x00005806083f75b2 */ /* 0x0001220008000100 */
[----:B------:R0:W0:Y:S01]  /*0290*/  SYNCS.EXCH.64 URZ, [UR8+0x10], UR4 ;  /* 0x00001004083f75b2 */ /* 0x0000220008000100 */
        /* <DEDUP_REMOVED lines=15> */
[----:B------:R-:W-:Y:S01]  /*0390*/  NOP ;  /* 0x0000000000007918 */ /* 0x000fe20000000000 */
.L_x_3:
[----:B0-----:R-:W-:Y:S05]  /*03a0*/  BSYNC B0 ;  /* 0x0000000000007941 */ /* 0x001fea0003800000 */
.L_x_2:
[----:B------:R-:W0:Y:S01]  /*03b0*/  SHFL.IDX PT, R0, R0, RZ, 0x1f ;  /* 0x00001fff00007589 */ /* 0x000e2200000e0000 */
[----:B------:R-:W-:Y:S01]  /*03c0*/  ELECT P0, URZ, PT ;  /* 0x00000000003f782f */ /* 0x000fe20003800000 */
[----:B------:R-:W5:Y:S01]  /*03d0*/  LDC R2, c[0x0][0x65c] ;  /* 0x00019700ff027b82 */ /* 0x000f620000000800 */
[----:B------:R-:W-:Y:S01]  /*03e0*/  SHF.R.S32.HI R6, RZ, 0x1f, R5 ;  /* 0x0000001fff067819 */ /* 0x000fe20000011405 */
[----:B------:R-:W1:Y:S01]  /*03f0*/  S2R R3, SR_CTAID.Y ;  /* 0x0000000000037919 */ /* 0x000e620000002600 */
[----:B------:R-:W-:Y:S01]  /*0400*/  UMOV UR4, 0x20 ;  /* 0x0000002000047882 */ /* 0x000fe20000000000 */
[----:B------:R-:W-:Y:S01]  /*0410*/  ISETP.NE.AND P2, PT, R8, RZ, PT ;  /* 0x000000ff0800720c */ /* 0x000fe20003f45270 */
[----:B------:R-:W-:Y:S01]  /*0420*/  NOP ;  /* 0x0000000000007918 */ /* 0x000fe20000000000 */
[----:B------:R-:W2:Y:S01]  /*0430*/  S2R R4, SR_CTAID.X ;  /* 0x0000000000047919 */ /* 0x000ea20000002500 */
[----:B------:R-:W-:Y:S01]  /*0440*/  LEA.HI R6, R6, R5, RZ, 0x2 ;  /* 0x0000000506067211 */ /* 0x000fe200078f10ff */
[----:B------:R-:W-:Y:S01]  /*0450*/  NOP ;  /* 0x0000000000007918 */ /* 0x000fe20000000000 */
[----:B0-----:R-:W-:-:S02]  /*0460*/  ISETP.NE.OR P0, PT, R0, RZ, !P0 ;  /* 0x000000ff0000720c */ /* 0x001fc40004705670 */
[----:B-----5:R-:W-:-:S04]  /*0470*/  ISETP.NE.AND P3, PT, R2, 0x1, PT ;  /* 0x000000010200780c */ /* 0x020fc80003f65270 */
[----:B------:R-:W-:Y:S02]  /*0480*/  P2R R0, PR, RZ, 0x8 ;  /* 0x00000008ff007803 */ /* 0x000fe40000000000 */
[----:B------:R-:W-:-:S05]  /*0490*/  LOP3.LUT R0, R6, 0xfffffffc, RZ, 0xc0, !PT ;  /* 0xfffffffc06007812 */ /* 0x000fca00078ec0ff */
[----:B------:R-:W-:Y:S01]  /*04a0*/  VOTEU.ALL UP0, P0 ;  /* 0x00000000003f7886 */ /* 0x000fe20000000000 */
[----:B------:R-:W-:Y:S01]  /*04b0*/  IMAD.IADD R0, R5, 0x1, -R0 ;  /* 0x0000000105007824 */ /* 0x000fe200078e0a00 */
[----:B------:R-:W2:Y:S01]  /*04c0*/  @P3 LDC R17, c[0x0][0x10] ;  /* 0x00000400ff113b82 */ /* 0x000ea20000000800 */
[----:B------:R-:W-:Y:S01]  /*04d0*/  VOTEU.ALL UP1, P0 ;  /* 0x00000000003f7886 */ /* 0x000fe20000020000 */
[----:B-1----:R-:W-:Y:S01]  /*04e0*/  @P3 IMAD.MOV.U32 R6, RZ, RZ, R3 ;  /* 0x000000ffff063224 */ /* 0x002fe200078e0003 */
[----:B------:R-:W-:Y:S01]  /*04f0*/  @!UP0 UMOV UR6, 0x400 ;  /* 0x0000040000068882 */ /* 0x000fe20000000000 */
[----:B------:R-:W-:-:S04]  /*0500*/  @!UP0 UIADD3 UR4, -UR4, 0x100000, URZ ;  /* 0x0010000004048890 */ /* 0x000fc8000fffe13f */
[----:B------:R-:W-:Y:S02]  /*0510*/  @!UP0 USHF.L.U32 UR5, UR4, 0xb, URZ ;  /* 0x0000000b04058899 */ /* 0x000fe4000800063f */
[----:B------:R-:W-:Y:S01]  /*0520*/  @!UP0 USHF.L.U32 UR4, UR4, 0x1, URZ ;  /* 0x0000000104048899 */ /* 0x000fe2000800063f */
[----:B------:R-:W-:Y:S02]  /*0530*/  @P3 IMAD.MOV.U32 R7, RZ, RZ, RZ ;  /* 0x000000ffff073224 */ /* 0x000fe400078e00ff */
[----:B------:R-:W-:Y:S01]  /*0540*/  IMAD.MOV.U32 R5, RZ, RZ, RZ ;  /* 0x000000ffff057224 */ /* 0x000fe200078e00ff */
[----:B------:R-:W0:Y:S01]  /*0550*/  @!UP0 S2UR UR7, SR_CgaCtaId ;  /* 0x00000000000789c3 */ /* 0x000e220000008800 */
[----:B------:R-:W-:-:S07]  /*0560*/  @P3 IMAD.MOV.U32 R11, RZ, RZ, RZ ;  /* 0x000000ffff0b3224 */ /* 0x000fce00078e00ff */
[----:B------:R-:W1:Y:S01]  /*0570*/  @!P3 LDC R9, c[0x0][0xc] ;  /* 0x00000300ff09bb82 */ /* 0x000e620000000800 */
[----:B--2---:R-:W-:-:S04]  /*0580*/  @P3 IMAD.WIDE.U32 R16, R4, R17, R6 ;  /* 0x0000001104103225 */ /* 0x004fc800078e0006 */
[----:B------:R-:W-:Y:S01]  /*0590*/  @P3 IMAD.IADD R17, R17, 0x1, R11 ;  /* 0x0000000111113824 */ /* 0x000fe200078e020b */
[----:B0-----:R-:W-:Y:S01]  /*05a0*/  @!UP0 ULEA UR6, UR7, UR6, 0x18 ;  /* 0x0000000607068291 */ /* 0x001fe2000f8ec03f */
[----:B------:R-:W-:Y:S01]  /*05b0*/  VOTEU.ALL UP0, P0 ;  /* 0x00000000003f7886 */ /* 0x000fe20000000000 */
[----:B------:R-:W-:-:S04]  /*05c0*/  ISETP.NE.AND P0, PT, R0, 0x3, PT ;  /* 0x000000030000780c */ /* 0x000fc80003f05270 */
[----:B------:R-:W-:Y:S01]  /*05d0*/  ISETP.EQ.OR P0, PT, R0, RZ, !P0 ;  /* 0x000000ff0000720c */ /* 0x000fe20004702670 */
[----:B-1----:R-:W-:-:S03]  /*05e0*/  @!P3 IMAD.WIDE.U32 R6, R9, R3, R4 ;  /* 0x000000030906b225 */ /* 0x002fc600078e0004 */
[C---:B------:R-:W-:Y:S01]  /*05f0*/  ISETP.EQ.AND P0, PT, R8.reuse, RZ, P0 ;  /* 0x000000ff0800720c */ /* 0x040fe20000702270 */
[----:B------:R-:W-:Y:S01]  /*0600*/  VIADD R8, R8, 0xffffffff ;  /* 0xffffffff08087836 */ /* 0x000fe20000000000 */
[----:B------:R-:W0:Y:S02]  /*0610*/  FENCE.VIEW.ASYNC.S ;  /* 0x00000000000073c6 */ /* 0x000e240000000000 */
[----:B0-----:R0:W3:Y:S01]  /*0620*/  @!UP0 SYNCS.EXCH.64 URZ, [UR6+0xb0], UR4 ;  /* 0x0000b004063f85b2 */ /* 0x0010e20008000100 */
[----:B------:R-:W-:Y:S01]  /*0630*/  @!P3 IMAD.MOV.U32 R16, RZ, RZ, R6 ;  /* 0x000000ffff10b224 */ /* 0x000fe200078e0006 */
[----:B------:R-:W-:Y:S01]  /*0640*/  SEL R19, RZ, 0x1, !P0 ;  /* 0x00000001ff137807 */ /* 0x000fe20004000000 */
[----:B------:R-:W-:Y:S01]  /*0650*/  @!P3 IMAD.MOV.U32 R17, RZ, RZ, R7 ;  /* 0x000000ffff11b224 */ /* 0x000fe200078e0007 */
[----:B------:R-:W-:-:S04]  /*0660*/  ISETP.GE.U32.AND P1, PT, R8, 0x2, PT ;  /* 0x000000020800780c */ /* 0x000fc80003f26070 */
[----:B------:R-:W-:Y:S01]  /*0670*/  SEL R19, R19, 0x2, P1 ;  /* 0x0000000213137807 */ /* 0x000fe20000800000 */
[----:B------:R0:W3:Y:S01]  /*0680*/  @!UP1 SYNCS.EXCH.64 URZ, [UR6+0xb8], UR4 ;  /* 0x0000b804063f95b2 */ /* 0x0000e20008000100 */
[----:B------:R-:W-:Y:S01]  /*0690*/  NOP ;  /* 0x0000000000007918 */ /* 0x000fe20000000000 */
[----:B---34-:R-:W-:Y:S06]  /*06a0*/  BAR.SYNC.DEFER_BLOCKING 0x0 ;  /* 0x0000000000007b1d */ /* 0x018fec0000010000 */
[----:B------:R-:W-:Y:S05]  /*06b0*/  @!P2 BRA `(.L_x_4) ;  /* 0x000000680074a947 */ /* 0x000fea0003800000 */
[----:B------:R-:W-:-:S13]  /*06c0*/  ISETP.GT.U32.AND P0, PT, R8, 0x1, PT ;  /* 0x000000010800780c */ /* 0x000fda0003f04070 */
[----:B0-----:R-:W-:Y:S05]  /*06d0*/  @P0 EXIT ;  /* 0x000000000000094d */ /* 0x001fea0003800000 */
[----:B------:R-:W-:Y:S01]  /*06e0*/  ULDC.64 UR4, c[0x0][0x650] ;  /* 0x0001940000047ab9 */ /* 0x000fe20000000a00 */
[----:B------:R-:W-:Y:S01]  /*06f0*/  PRMT R0, RZ, 0x7610, R0 ;  /* 0x00007610ff007816 */ /* 0x000fe20000000000 */
[----:B------:R-:W-:Y:S01]  /*0700*/  IMAD.MOV.U32 R106, RZ, RZ, -0x1 ;  /* 0xffffffffff6a7424 */ /* 0x000fe200078e00ff */
[----:B------:R-:W-:Y:S01]  /*0710*/  ISETP.GE.U32.AND P0, PT, R16, UR4, PT ;  /* 0x0000000410007c0c */ /* 0x000fe2000bf06070 */
[----:B------:R-:W-:Y:S02]  /*0720*/  IMAD.MOV.U32 R107, RZ, RZ, -0x1 ;  /* 0xffffffffff6b7424 */ /* 0x000fe400078e00ff */
[----:B------:R-:W-:Y:S01]  /*0730*/  IMAD.MOV.U32 R22, RZ, RZ, -0x1 ;  /* 0xffffffffff167424 */ /* 0x000fe200078e00ff */
[----:B------:R-:W-:-:S13]  /*0740*/  ISETP.GE.U32.AND.EX P0, PT, R17, UR5, PT, P0 ;  /* 0x0000000511007c0c */ /* 0x000fda000bf06100 */
[----:B------:R-:W-:Y:S05]  /*0750*/  @P0 BRA `(.L_x_5) ;  /* 0x0000000400580947 */ /* 0x000fea0003800000 */
[----:B------:R-:W0:Y:S01]  /*0760*/  LDC.64 R14, c[0x0][0x628] ;  /* 0x00018a00ff0e7b82 */ /* 0x000e220000000a00 */
[----:B------:R-:W-:Y:S02]  /*0770*/  IMAD.MOV.U32 R6, RZ, RZ, R16 ;  /* 0x000000ffff067224 */ /* 0x000fe400078e0010 */
[----:B------:R-:W-:-:S05]  /*0780*/  IMAD.MOV.U32 R7, RZ, RZ, R17 ;  /* 0x000000ffff077224 */ /* 0x000fca00078e0011 */
[----:B------:R-:W1:Y:S08]  /*0790*/  LDC R0, c[0x0][0x630] ;  /* 0x00018c00ff007b82 */ /* 0x000e700000000800 */
[----:B------:R-:W2:Y:S01]  /*07a0*/  LDC.64 R20, c[0x0][0x620] ;  /* 0x00018800ff147b82 */ /* 0x000ea20000000a00 */
[----:B0-----:R-:W-:-:S04]  /*07b0*/  ISETP.NE.U32.AND P0, PT, R14, RZ, PT ;  /* 0x000000ff0e00720c */ /* 0x001fc80003f05070 */
[----:B------:R-:W-:-:S13]  /*07c0*/  ISETP.NE.AND.EX P0, PT, R15, RZ, PT, P0 ;  /* 0x000000ff0f00720c */ /* 0x000fda0003f05300 */
[----:B-12---:R-:W-:Y:S05]  /*07d0*/  @!P0 BRA `(.L_x_6) ;  /* 0x0000000000288947 */ /* 0x006fea0003800000 */
[----:B------:R-:W0:Y:S02]  /*07e0*/  LDC R11, c[0x0][0x634] ;  /* 0x00018d00ff0b7b82 */ /* 0x000e240000000800 */
[----:B0-----:R-:W-:-:S05]  /*07f0*/  IADD3 R11, P0, R16, R11, RZ ;  /* 0x0000000b100b7210 */ /* 0x001fca0007f1e0ff */
[----:B------:R-:W-:-:S04]  /*0800*/  IMAD.X R13, RZ, RZ, R17, P0 ;  /* 0x000000ffff0d7224 */ /* 0x000fc800000e0611 */
[----:B------:R-:W-:-:S04]  /*0810*/  IMAD.WIDE.U32 R6, R13, R14, RZ ;  /* 0x0000000e0d067225 */ /* 0x000fc800078e00ff */
[----:B------:R-:W-:-:S04]  /*0820*/  IMAD.WIDE.U32 R8, P0, R11, R15, R6 ;  /* 0x0000000f0b087225 */ /* 0x000fc80007800006 */
[----:B------:R-:W-:-:S04]  /*0830*/  IMAD.WIDE.U32 R6, R11, R14, RZ ;  /* 0x0000000e0b067225 */ /* 0x000fc800078e00ff */
[----:B------:R-:W-:Y:S01]  /*0840*/  IMAD.X R11, RZ, RZ, RZ, P0 ;  /* 0x000000ffff0b7224 */ /* 0x000fe200000e06ff */
[----:B------:R-:W-:Y:S01]  /*0850*/  IADD3 RZ, P0, R7, R8, RZ ;  /* 0x0000000807ff7210 */ /* 0x000fe20007f1e0ff */
[----:B------:R-:W-:-:S04]  /*0860*/  IMAD.MOV.U32 R10, RZ, RZ, R9 ;  /* 0x000000ffff0a7224 */ /* 0x000fc800078e0009 */
[----:B------:R-:W-:-:S08]  /*0870*/  IMAD.WIDE.U32.X R6, R13, R15, R10, P0 ;  /* 0x0000000f0d067225 */ /* 0x000fd000000e040a */
.L_x_6:
[-CC-:B------:R-:W-:Y:S01]  /*0880*/  SHF.R.U64 R23, R6, R0.reuse, R7.reuse ;  /* 0x0000000006177219 */ /* 0x180fe20000001207 */
[----:B------:R-:W0:Y:S01]  /*0890*/  LDC R10, c[0x0][0x618] ;  /* 0x00018600ff0a7b82 */ /* 0x000e220000000800 */
[----:B------:R-:W-:Y:S01]  /*08a0*/  SHF.R.U32.HI R5, RZ, R0, R7 ;  /* 0x00000000ff057219 */ /* 0x000fe20000011607 */
[----:B------:R-:W-:Y:S01]  /*08b0*/  ULDC UR4, c[0x0][0x150] ;  /* 0x0000540000047ab9 */ /* 0x000fe20000000800 */
[----:B------:R-:W-:Y:S02]  /*08c0*/  IADD3 R9, P0, RZ, -R23, RZ ;  /* 0x80000017ff097210 */ /* 0x000fe40007f1e0ff */
[----:B------:R-:W-:-:S03]  /*08d0*/  I2FP.F32.U32 R0, R4 ;  /* 0x0000000400007245 */ /* 0x000fc60000201000 */
[----:B------:R-:W1:Y:S01]  /*08e0*/  LDC.64 R26, c[0x0][0x640] ;  /* 0x00019000ff1a7b82 */ /* 0x000e620000000a00 */
[----:B------:R-:W-:Y:S02]  /*08f0*/  IMAD.X R11, RZ, RZ, ~R5, P0 ;  /* 0x000000ffff0b7224 */ /* 0x000fe400000e0e05 */
[----:B------:R-:W-:Y:S01]  /*0900*/  FMUL R0, R0, UR4 ;  /* 0x0000000400007c20 */ /* 0x000fe20008400000 */
[----:B------:R-:W-:Y:S01]  /*0910*/  IMAD.WIDE.U32 R6, R9, R20, R16 ;  /* 0x0000001409067225 */ /* 0x000fe200078e0010 */
[----:B------:R-:W-:-:S03]  /*0920*/  ULDC UR4, c[0x0][0x154] ;  /* 0x0000550000047ab9 */ /* 0x000fc60000000800 */
[----:B------:R-:W-:Y:S01]  /*0930*/  IMAD R8, R11, R20, RZ ;  /* 0x000000140b087224 */ /* 0x000fe200078e02ff */
[----:B------:R-:W2:Y:S01]  /*0940*/  LDC R5, c[0x0][0x144] ;  /* 0x00005100ff057b82 */ /* 0x000ea20000000800 */
[----:B------:R-:W3:Y:S02]  /*0950*/  F2I.U32.TRUNC.NTZ R0, R0 ;  /* 0x0000000000007305 */ /* 0x000ee4000020f000 */
[----:B------:R-:W-:-:S04]  /*0960*/  IMAD R9, R9, R21, R8 ;  /* 0x0000001509097224 */ /* 0x000fc800078e0208 */
[----:B------:R-:W-:Y:S01]  /*0970*/  IMAD.IADD R7, R7, 0x1, R9 ;  /* 0x0000000107077824 */ /* 0x000fe200078e0209 */
[----:B------:R-:W4:Y:S01]  /*0980*/  LDC R12, c[0x0][0x608] ;  /* 0x00018200ff0c7b82 */ /* 0x000f220000000800 */
[----:B------:R-:W-:-:S03]  /*0990*/  IMAD.MOV.U32 R9, RZ, RZ, -0x1 ;  /* 0xffffffffff097424 */ /* 0x000fc600078e00ff */
[-CC-:B0-----:R-:W-:Y:S02]  /*09a0*/  SHF.R.U64 R20, R6, R10.reuse, R7.reuse ;  /* 0x0000000a06147219 */ /* 0x181fe40000001207 */
[----:B------:R-:W-:Y:S02]  /*09b0*/  I2FP.F32.U32 R6, R3 ;  /* 0x0000000300067245 */ /* 0x000fe40000201000 */
[----:B------:R-:W0:Y:S01]  /*09c0*/  LDC R24, c[0x0][0x658] ;  /* 0x00019600ff187b82 */ /* 0x000e220000000800 */
[----:B-1----:R-:W-:Y:S01]  /*09d0*/  ISETP.NE.U32.AND P0, PT, R26, RZ, PT ;  /* 0x000000ff1a00720c */ /* 0x002fe20003f05070 */
[----:B---3--:R-:W-:Y:S01]  /*09e0*/  IMAD.MOV R8, RZ, RZ, -R0 ;  /* 0x000000ffff087224 */ /* 0x008fe200078e0a00 */
[----:B------:R-:W-:Y:S01]  /*09f0*/  SHF.R.U32.HI R7, RZ, R10, R7 ;  /* 0x0000000aff077219 */ /* 0x000fe20000011607 */
[----:B------:R-:W-:Y:S01]  /*0a00*/  FMUL R6, R6, UR4 ;  /* 0x0000000406067c20 */ /* 0x000fe20008400000 */
[----:B------:R-:W-:-:S03]  /*0a10*/  ISETP.NE.AND.EX P0, PT, R27, RZ, PT, P0 ;  /* 0x000000ff1b00720c */ /* 0x000fc60003f05300 */
[----:B------:R-:W1:Y:S01]  /*0a20*/  LDC R14, c[0x0][0x148] ;  /* 0x00005200ff0e7b82 */ /* 0x000e620000000800 */
[----:B--2---:R-:W-:-:S07]  /*0a30*/  IMAD R0, R5, R8, R4 ;  /* 0x0000000805007224 */ /* 0x004fce00078e0204 */
[----:B------:R-:W2:Y:S01]  /*0a40*/  LDC R22, c[0x0][0x600] ;  /* 0x00018000ff167b82 */ /* 0x000ea20000000800 */
[-CC-:B----4-:R-:W-:Y:S02]  /*0a50*/  SHF.R.U64 R28, R20, R12.reuse, R7.reuse ;  /* 0x0000000c141c7219 */ /* 0x190fe40000001207 */
[----:B------:R-:W-:Y:S01]  /*0a60*/  SHF.R.U32.HI R5, RZ, R12, R7 ;  /* 0x0000000cff057219 */ /* 0x000fe20000011607 */
[----:B------:R-:W-:Y:S01]  /*0a70*/  IMAD.MOV.U32 R7, RZ, RZ, 0x1 ;  /* 0x00000001ff077424 */ /* 0x000fe200078e00ff */
[----:B------:R3:W4:Y:S03]  /*0a80*/  F2I.U32.TRUNC.NTZ R12, R6 ;  /* 0x00000006000c7305 */ /* 0x000726000020f000 */
[----:B------:R-:W1:Y:S01]  /*0a90*/  LDC R15, c[0x0][0x648] ;  /* 0x00019200ff0f7b82 */ /* 0x000e620000000800 */
[-C--:B0-----:R-:W-:Y:S02]  /*0aa0*/  SHF.L.U32 R4, R9, R24.reuse, RZ ;  /* 0x0000001809047219 */ /* 0x081fe400000006ff */
[----:B------:R-:W-:-:S02]  /*0ab0*/  SHF.R.U64 R30, R28, R24, R5 ;  /* 0x000000181c1e7219 */ /* 0x000fc40000001205 */
[----:B------:R-:W-:Y:S02]  /*0ac0*/  LOP3.LUT R11, RZ, R4, RZ, 0x33, !PT ;  /* 0x00000004ff0b7212 */ /* 0x000fe400078e33ff */
[-C--:B------:R-:W-:Y:S01]  /*0ad0*/  SHF.R.U32.HI R5, RZ, R24.reuse, R5 ;  /* 0x00000018ff057219 */ /* 0x080fe20000011605 */
[----:B------:R-:W0:Y:S01]  /*0ae0*/  LDC R21, c[0x0][0x638] ;  /* 0x00018e00ff157b82 */ /* 0x000e220000000800 */
[----:B------:R-:W-:Y:S01]  /*0af0*/  SHF.L.U32 R10, R7, R24, RZ ;  /* 0x00000018070a7219 */ /* 0x000fe200000006ff */
[----:B------:R-:W-:-:S06]  /*0b00*/  IMAD.MOV.U32 R4, RZ, RZ, R30 ;  /* 0x000000ffff047224 */ /* 0x000fcc00078e001e */
[----:B------:R-:W0:Y:S01]  /*0b10*/  LDC R106, c[0x0][0x610] ;  /* 0x00018400ff6a7b82 */ /* 0x000e220000000800 */
[----:B---34-:R-:W-:Y:S05]  /*0b20*/  @!P0 BRA `(.L_x_7) ;  /* 0x0000000000288947 */ /* 0x018fea0003800000 */
[----:B------:R-:W3:Y:S02]  /*0b30*/  LDC R9, c[0x0][0x64c] ;  /* 0x00019300ff097b82 */ /* 0x000ee40000000800 */
[----:B---3--:R-:W-:-:S05]  /*0b40*/  IADD3 R9, P0, R30, R9, RZ ;  /* 0x000000091e097210 */ /* 0x008fca0007f1e0ff */
        /* <DEDUP_REMOVED lines=8> */
.L_x_7:
[----:B-1----:R-:W-:Y:S01]  /*0bd0*/  SHF.R.U64 R4, R4, R15, R5 ;  /* 0x0000000f04047219 */ /* 0x002fe20000001205 */
[----:B--2---:R-:W-:Y:S01]  /*0be0*/  VIADD R5, R22, 0xffffffff ;  /* 0xffffffff16057836 */ /* 0x004fe20000000000 */
[----:B------:R-:W-:Y:S01]  /*0bf0*/  LOP3.LUT R11, R28, R11, RZ, 0xc0, !PT ;  /* 0x0000000b1c0b7212 */ /* 0x000fe200078ec0ff */
[----:B------:R-:W-:Y:S02]  /*0c00*/  IMAD.MOV R12, RZ, RZ, -R12 ;  /* 0x000000ffff0c7224 */ /* 0x000fe400078e0a0c */
[----:B------:R-:W-:Y:S01]  /*0c10*/  IMAD.MOV R6, RZ, RZ, -R4 ;  /* 0x000000ffff067224 */ /* 0x000fe200078e0a04 */
[----:B------:R-:W-:Y:S01]  /*0c20*/  LOP3.LUT R5, R20, R5, RZ, 0xc0, !PT ;  /* 0x0000000514057212 */ /* 0x000fe200078ec0ff */
[----:B------:R-:W-:Y:S02]  /*0c30*/  @P3 IMAD R0, R14, R12, R3 ;  /* 0x0000000c0e003224 */ /* 0x000fe400078e0203 */
[----:B------:R-:W-:Y:S02]  /*0c40*/  IMAD R11, R10, R4, R11 ;  /* 0x000000040a0b7224 */ /* 0x000fe400078e020b */
[----:B0-----:R-:W-:-:S02]  /*0c50*/  IMAD R3, R6, R21, R30 ;  /* 0x0000001506037224 */ /* 0x001fc400078e021e */
[----:B------:R-:W-:Y:S02]  /*0c60*/  IMAD R106, R11, R106, R0 ;  /* 0x0000006a0b6a7224 */ /* 0x000fe400078e0200 */
[----:B------:R-:W-:Y:S02]  /*0c70*/  IMAD R3, R3, R22, R5 ;  /* 0x0000001603037224 */ /* 0x000fe400078e0205 */
[----:B------:R-:W-:Y:S02]  /*0c80*/  IMAD.MOV.U32 R0, RZ, RZ, 0x1 ;  /* 0x00000001ff007424 */ /* 0x000fe400078e00ff */
[----:B------:R-:W-:Y:S01]  /*0c90*/  IMAD.MOV.U32 R22, RZ, RZ, R23 ;  /* 0x000000ffff167224 */ /* 0x000fe200078e0017 */
[----:B------:R-:W-:Y:S02]  /*0ca0*/  SEL R107, R3, R106, !P3 ;  /* 0x0000006a036b7207 */ /* 0x000fe40005800000 */
[----:B------:R-:W-:-:S07]  /*0cb0*/  SEL R106, R106, R3, !P3 ;  /* 0x000000036a6a7207 */ /* 0x000fce0005800000 */
.L_x_5:
[----:B------:R-:W-:-:S08]  /*0cc0*/  NOP ;  /* 0x0000000000007918 */ /* 0x000fd00000000000 */
[----:B------:R-:W0:Y:S02]  /*0cd0*/  USETMAXREG.TRY_ALLOC.CTAPOOL UP0, 0xe8 ;  /* 0x000000e8000079c8 */ /* 0x000e240008000600 */
[----:B0-----:R-:W-:-:S13]  /*0ce0*/  PLOP3.LUT P0, PT, PT, PT, UP0, 0x80, 0x0 ;  /* 0x000000000000781c */ /* 0x001fda0003f0f008 */
[----:B------:R-:W-:Y:S05]  /*0cf0*/  @!P0 BRA `(.L_x_5) ;  /* 0xfffffffc00f08947 */ /* 0x000fea000383ffff */
[----:B------:R-:W-:Y:S01]  /*0d00*/  ULDC.64 UR4, c[0x0][0x598] ;  /* 0x0001660000047ab9 */ /* 0x000fe20000000a00 */
[----:B------:R-:W-:Y:S01]  /*0d10*/  ULDC.64 UR36, c[0x0][0x208] ;  /* 0x0000820000247ab9 */ /* 0x000fe20000000a00 */
[----:B------:R-:W-:-:S04]  /*0d20*/  ISETP.NE.U32.AND P0, PT, RZ, UR4, PT ;  /* 0x00000004ff007c0c */ /* 0x000fc8000bf05070 */
[----:B------:R-:W-:-:S13]  /*0d30*/  ISETP.NE.AND.EX P0, PT, RZ, UR5, PT, P0 ;  /* 0x00000005ff007c0c */ /* 0x000fda000bf05300 */
[----:B------:R-:W-:Y:S05]  /*0d40*/  @!P0 BRA `(.L_x_8) ;  /* 0x00000000001c8947 */ /* 0x000fea0003800000 */
[----:B------:R-:W0:Y:S02]  /*0d50*/  LDC.64 R4, c[0x0][0x598] ;  /* 0x00016600ff047b82 */ /* 0x000e240000000a00 */
[----:B0-----:R-:W2:Y:S02]  /*0d60*/  LDG.E.64 R4, desc[UR36][R4.64] ;  /* 0x0000002404047981 */ /* 0x001ea4000c1e1b00 */
[----:B--2---:R-:W-:-:S04]  /*0d70*/  ISETP.NE.U32.AND P0, PT, R4, RZ, PT ;  /* 0x000000ff0400720c */ /* 0x004fc80003f05070 */
[----:B------:R-:W-:-:S13]  /*0d80*/  ISETP.NE.AND.EX P0, PT, R5, RZ, PT, P0 ;  /* 0x000000ff0500720c */ /* 0x000fda0003f05300 */
[----:B------:R-:W-:Y:S05]  /*0d90*/  @!P0 BRA `(.L_x_8) ;  /* 0x0000000000088947 */ /* 0x000fea0003800000 */
[----:B------:R0:W5:Y:S01]  /*0da0*/  LD.E R23, desc[UR36][R4.64] ;  /* 0x0000002404177980 */ /* 0x000162000c101900 */
[----:B------:R-:W-:Y:S05]  /*0db0*/  BRA `(.L_x_9) ;  /* 0x0000000000247947 */ /* 0x000fea0003800000 */
.L_x_8:
[----:B------:R-:W-:Y:S02]  /*0dc0*/  ULDC.64 UR4, c[0x0][0x588] ;  /* 0x0001620000047ab9 */ /* 0x000fe40000000a00 */
[----:B------:R-:W-:-:S04]  /*0dd0*/  ISETP.NE.U32.AND P0, PT, RZ, UR4, PT ;  /* 0x00000004ff007c0c */ /* 0x000fc8000bf05070 */
[----:B------:R-:W-:-:S13]  /*0de0*/  ISETP.NE.AND.EX P0, PT, RZ, UR5, PT, P0 ;  /* 0x00000005ff007c0c */ /* 0x000fda000bf05300 */
[----:B------:R-:W-:Y:S05]  /*0df0*/  @!P0 BRA `(.L_x_10) ;  /* 0x00000000000c8947 */ /* 0x000fea0003800000 */
[----:B------:R-:W0:Y:S02]  /*0e00*/  LDC.64 R4, c[0x0][0x588] ;  /* 0x00016200ff047b82 */ /* 0x000e240000000a00 */
[----:B0-----:R1:W5:Y:S01]  /*0e10*/  LDG.E R23, desc[UR36][R4.64] ;  /* 0x0000002404177981 */ /* 0x001362000c1e1900 */
[----:B------:R-:W-:Y:S05]  /*0e20*/  BRA `(.L_x_9) ;  /* 0x0000000000087947 */ /* 0x000fea0003800000 */
.L_x_10:
[----:B------:R-:W-:Y:S02]  /*0e30*/  ULDC UR4, c[0x0][0x580] ;  /* 0x0001600000047ab9 */ /* 0x000fe40000000800 */
[----:B------:R-:W-:-:S07]  /*0e40*/  IMAD.U32 R23, RZ, RZ, UR4 ;  /* 0x00000004ff177e24 */ /* 0x000fce000f8e00ff */
.L_x_9:
[----:B------:R-:W-:Y:S02]  /*0e50*/  ULDC.64 UR4, c[0x0][0x5a0] ;  /* 0x0001680000047ab9 */ /* 0x000fe40000000a00 */
[----:B------:R-:W-:-:S04]  /*0e60*/  ISETP.NE.U32.AND P0, PT, RZ, UR4, PT ;  /* 0x00000004ff007c0c */ /* 0x000fc8000bf05070 */
[----:B------:R-:W-:-:S13]  /*0e70*/  ISETP.NE.AND.EX P0, PT, RZ, UR5, PT, P0 ;  /* 0x00000005ff007c0c */ /* 0x000fda000bf05300 */
[----:B------:R-:W-:Y:S05]  /*0e80*/  @!P0 BRA `(.L_x_11) ;  /* 0x00000000001c8947 */ /* 0x000fea0003800000 */
[----:B01----:R-:W0:Y:S02]  /*0e90*/  LDC.64 R4, c[0x0][0x5a0] ;  /* 0x00016800ff047b82 */ /* 0x003e240000000a00 */
[----:B0-----:R-:W2:Y:S02]  /*0ea0*/  LDG.E.64 R4, desc[UR36][R4.64] ;  /* 0x0000002404047981 */ /* 0x001ea4000c1e1b00 */
[----:B--2---:R-:W-:-:S04]  /*0eb0*/  ISETP.NE.U32.AND P0, PT, R4, RZ, PT ;  /* 0x000000ff0400720c */ /* 0x004fc80003f05070 */
[----:B------:R-:W-:-:S13]  /*0ec0*/  ISETP.NE.AND.EX P0, PT, R5, RZ, PT, P0 ;  /* 0x000000ff0500720c */ /* 0x000fda0003f05300 */
[----:B------:R-:W-:Y:S05]  /*0ed0*/  @!P0 BRA `(.L_x_11) ;  /* 0x0000000000088947 */ /* 0x000fea0003800000 */
[----:B------:R0:W5:Y:S01]  /*0ee0*/  LD.E R104, desc[UR36][R4.64] ;  /* 0x0000002404687980 */ /* 0x000162000c101900 */
[----:B------:R-:W-:Y:S05]  /*0ef0*/  BRA `(.L_x_12) ;  /* 0x0000000000247947 */ /* 0x000fea0003800000 */
.L_x_11:
[----:B------:R-:W-:Y:S02]  /*0f00*/  ULDC.64 UR4, c[0x0][0x590] ;  /* 0x0001640000047ab9 */ /* 0x000fe40000000a00 */
[----:B------:R-:W-:-:S04]  /*0f10*/  ISETP.NE.U32.AND P0, PT, RZ, UR4, PT ;  /* 0x00000004ff007c0c */ /* 0x000fc8000bf05070 */
[----:B------:R-:W-:-:S13]  /*0f20*/  ISETP.NE.AND.EX P0, PT, RZ, UR5, PT, P0 ;  /* 0x00000005ff007c0c */ /* 0x000fda000bf05300 */
[----:B------:R-:W-:Y:S05]  /*0f30*/  @!P0 BRA `(.L_x_13) ;  /* 0x00000000000c8947 */ /* 0x000fea0003800000 */
[----:B------:R-:W2:Y:S02]  /*0f40*/  LDC.64 R104, c[0x0][0x590] ;  /* 0x00016400ff687b82 */ /* 0x000ea40000000a00 */
[----:B--2---:R2:W5:Y:S01]  /*0f50*/  LDG.E R104, desc[UR36][R104.64] ;  /* 0x0000002468687981 */ /* 0x004562000c1e1900 */
[----:B------:R-:W-:Y:S05]  /*0f60*/  BRA `(.L_x_12) ;  /* 0x0000000000087947 */ /* 0x000fea0003800000 */
.L_x_13:
[----:B------:R-:W-:Y:S02]  /*0f70*/  ULDC UR4, c[0x0][0x584] ;  /* 0x0001610000047ab9 */ /* 0x000fe40000000800 */
[----:B------:R-:W-:-:S07]  /*0f80*/  IMAD.U32 R104, RZ, RZ, UR4 ;  /* 0x00000004ff687e24 */ /* 0x000fce000f8e00ff */
.L_x_12:
[----:B------:R-:W-:-:S13]  /*0f90*/  LOP3.LUT P0, RZ, R0, 0xff, RZ, 0xc0, !PT ;  /* 0x000000ff00ff7812 */ /* 0x000fda000780c0ff */
[----:B------:R-:W-:Y:S05]  /*0fa0*/  @!P0 EXIT ;  /* 0x000000000000894d */ /* 0x000fea0003800000 */
[----:B------:R-:W-:Y:S01]  /*0fb0*/  ULDC UR4, c[0x0][0x28c] ;  /* 0x0000a30000047ab9 */ /* 0x000fe20000000800 */
[----:B------:R-:W-:Y:S01]  /*0fc0*/  UMOV UR38, URZ ;  /* 0x0000003f00267c82 */ /* 0x000fe20008000000 */
[----:B------:R-:W-:Y:S01]  /*0fd0*/  UIADD3 UR4, UR4, 0x3f, URZ ;  /* 0x0000003f04047890 */ /* 0x000fe2000fffe03f */
[----:B------:R-:W-:-:S03]  /*0fe0*/  UMOV UR39, URZ ;  /* 0x0000003f00277c82 */ /* 0x000fc60008000000 */
[----:B------:R-:W-:-:S04]  /*0ff0*/  USHF.R.S32.HI UR5, URZ, 0x1f, UR4 ;  /* 0x0000001f3f057899 */ /* 0x000fc80008011404 */
[----:B------:R-:W-:-:S04]  /*1000*/  ULEA.HI UR5, UR5, UR4, URZ, 0x6 ;  /* 0x0000000405057291 */ /* 0x000fc8000f8f303f */
[----:B------:R-:W-:-:S12]  /*1010*/  USHF.R.S32.HI UR40, URZ, 0x6, UR5 ;  /* 0x000000063f287899 */ /* 0x000fd80008011405 */
.L_x_195:
[----:B------:R-:W-:Y:S01]  /*1020*/  LOP3.LUT R0, R18, 0x80, RZ, 0xc0, !PT ;  /* 0x0000008012007812 */ /* 0x000fe200078ec0ff */
[----:B------:R-:W3:Y:S01]  /*1030*/  S2UR UR7, SR_CgaCtaId ;  /* 0x00000000000779c3 */ /* 0x000ee20000008800 */
[----:B------:R-:W-:Y:S02]  /*1040*/  UMOV UR6, 0x400 ;  /* 0x0000040000067882 */ /* 0x000fe40000000000 */
[----:B------:R-:W-:-:S06]  /*1050*/  SHF.R.U32.HI R0, RZ, 0x7, R0 ;  /* 0x00000007ff007819 */ /* 0x000fcc0000011600 */
[----:B----4-:R-:W4:Y:S01]  /*1060*/  SHFL.IDX PT, R0, R0, RZ, 0x1f ;  /* 0x00001fff00007589 */ /* 0x010f2200000e0000 */
[----:B---3--:R-:W-:Y:S01]  /*1070*/  ULEA UR6, UR7, UR6, 0x18 ;  /* 0x0000000607067291 */ /* 0x008fe2000f8ec03f */
[----:B----4-:R-:W-:-:S13]  /*1080*/  R2UR UR4, R0 ;  /* 0x00000000000472ca */ /* 0x010fda00000e0000 */
[----:B------:R-:W-:-:S04]  /*1090*/  ULEA.HI UR5, UR4, UR4, URZ, 0x1 ;  /* 0x0000000404057291 */ /* 0x000fc8000f8f083f */
[----:B------:R-:W-:-:S04]  /*10a0*/  ULOP3.LUT UR5, UR5, 0xffffe, URZ, 0xc0, !UPT ;  /* 0x000ffffe05057892 */ /* 0x000fc8000f8ec03f */
[----:B------:R-:W-:-:S03]  /*10b0*/  UIADD3 UR5, UR4, -UR5, URZ ;  /* 0x8000000504057290 */ /* 0x000fc6000fffe03f */
[----:B------:R-:W-:Y:S01]  /*10c0*/  ULDC UR4, c[0x0][0x28c] ;  /* 0x0000a30000047ab9 */ /* 0x000fe20000000800 */
[----:B------:R-:W-:Y:S01]  /*10d0*/  ULEA UR5, UR5, UR6, 0xc ;  /* 0x0000000605057291 */ /* 0x000fe2000f8e603f */
[----:B------:R-:W-:-:S03]  /*10e0*/  ISETP.LT.AND P0, PT, RZ, UR4, PT ;  /* 0x00000004ff007c0c */ /* 0x000fc6000bf01270 */
[----:B------:R-:W-:-:S04]  /*10f0*/  UIADD3 UR5, UR5, 0x180, URZ ;  /* 0x0000018005057890 */ /* 0x000fc8000fffe03f */
[----:B------:R-:W-:-:S04]  /*1100*/  USHF.R.U32.HI UR5, URZ, 0x4, UR5 ;  /* 0x000000043f057899 */ /* 0x000fc80008011605 */
[----:B------:R-:W-:-:S04]  /*1110*/  ULOP3.LUT UR5, UR5, 0x3fff, URZ, 0xc0, !UPT ;  /* 0x00003fff05057892 */ /* 0x000fc8000f8ec03f */
[----:B------:R-:W-:Y:S01]  /*1120*/  ULOP3.LUT UR41, UR5, 0x10000, URZ, 0xfc, !UPT ;  /* 0x0001000005297892 */ /* 0x000fe2000f8efc3f */
[----:B01----:R-:W-:Y:S11]  /*1130*/  @P0 BRA `(.L_x_14) ;  /* 0x0000000000400947 */ /* 0x003ff60003800000 */
[----:B------:R-:W-:Y:S01]  /*1140*/  MOV R0, 0x0 ;  /* 0x0000000000007802 */ /* 0x000fe20000000f00 */
[----:B------:R-:W-:Y:S01]  /*1150*/  ULDC.64 UR4, c[0x4][0x68] ;  /* 0x01001a0000047ab9 */ /* 0x000fe20000000a00 */
[----:B------:R-:W-:Y:S01]  /*1160*/  ULDC.64 UR6, c[0x4][0x8] ;  /* 0x0100020000067ab9 */ /* 0x000fe20000000a00 */
[----:B01----:R-:W-:Y:S01]  /*1170*/  IMAD.U32 R4, RZ, RZ, UR4 ;  /* 0x00000004ff047e24 */ /* 0x003fe2000f8e00ff */
[----:B------:R0:W1:Y:S01]  /*1180*/  LDC.64 R14, c[0x4][R0] ;  /* 0x01000000000e7b82 */ /* 0x0000620000000a00 */
[----:B------:R-:W-:Y:S01]  /*1190*/  IMAD.U32 R5, RZ, RZ, UR5 ;  /* 0x00000005ff057e24 */ /* 0x000fe2000f8e00ff */
[----:B------:R-:W-:Y:S01]  /*11a0*/  ULDC.64 UR4, c[0x4][0x70] ;  /* 0x01001c0000047ab9 */ /* 0x000fe20000000a00 */
[----:B------:R-:W-:Y:S02]  /*11b0*/  IMAD.U32 R10, RZ, RZ, UR6 ;  /* 0x00000006ff0a7e24 */ /* 0x000fe4000f8e00ff */
[----:B------:R-:W-:Y:S02]  /*11c0*/  IMAD.U32 R6, RZ, RZ, UR4 ;  /* 0x00000004ff067e24 */ /* 0x000fe4000f8e00ff */
[----:B------:R-:W-:-:S02]  /*11d0*/  IMAD.U32 R7, RZ, RZ, UR5 ;  /* 0x00000005ff077e24 */ /* 0x000fc4000f8e00ff */
[----:B------:R-:W-:Y:S02]  /*11e0*/  IMAD.U32 R11, RZ, RZ, UR7 ;  /* 0x00000007ff0b7e24 */ /* 0x000fe4000f8e00ff */
[----:B------:R-:W-:Y:S02]  /*11f0*/  IMAD.MOV.U32 R8, RZ, RZ, 0x1e1 ;  /* 0x000001e1ff087424 */ /* 0x000fe400078e00ff */
[----:B------:R-:W-:Y:S02]  /*1200*/  IMAD.MOV.U32 R12, RZ, RZ, 0x1 ;  /* 0x00000001ff0c7424 */ /* 0x000fe400078e00ff */
[----:B0-----:R-:W-:-:S07]  /*1210*/  IMAD.MOV.U32 R13, RZ, RZ, RZ ;  /* 0x000000ffff0d7224 */ /* 0x001fce00078e00ff */
[----:B------:R-:W-:-:S07]  /*1220*/  LEPC R20, `(.L_x_14) ;  /* 0x000000001014794e */ /* 0x000fce0000000000 */
[----:B-12--5:R-:W-:Y:S05]  /*1230*/  CALL.ABS.NOINC R14 ;  /* 0x000000000e007343 */ /* 0x026fea0003c00000 */
.L_x_14:
[----:B------:R-:W-:-:S04]  /*1240*/  LOP3.LUT R0, R19, 0x1, RZ, 0xfc, !PT ;  /* 0x0000000113007812 */ /* 0x000fc800078efcff */
[----:B------:R-:W-:-:S13]  /*1250*/  ISETP.NE.AND P0, PT, R0, 0x3, PT ;  /* 0x000000030000780c */ /* 0x000fda0003f05270 */
[----:B------:R-:W-:Y:S05]  /*1260*/  @!P0 BRA `(.L_x_15) ;  /* 0x0000000000048947 */ /* 0x000fea0003800000 */
[----:B------:R-:W-:Y:S01]  /*1270*/  BPT.TRAP 0x1 ;  /* 0x000000040000795c */ /* 0x000fe20000300000 */
.L_x_15:
[----:B------:R-:W3:Y:S01]  /*1280*/  S2UR UR5, SR_CgaCtaId ;  /* 0x00000000000579c3 */ /* 0x000ee20000008800 */
[----:B------:R-:W-:Y:S01]  /*1290*/  UMOV UR4, 0x400 ;  /* 0x0000040000047882 */ /* 0x000fe20000000000 */
[----:B------:R-:W-:Y:S02]  /*12a0*/  IMAD.U32 R0, RZ, RZ, UR38 ;  /* 0x00000026ff007e24 */ /* 0x000fe4000f8e00ff */
[----:B------:R-:W-:-:S03]  /*12b0*/  IMAD.U32 R3, RZ, RZ, UR39 ;  /* 0x00000027ff037e24 */ /* 0x000fc6000f8e00ff */
[----:B------:R-:W-:Y:S01]  /*12c0*/  SHF.L.U32 R0, R0, 0x1f, RZ ;  /* 0x0000001f00007819 */ /* 0x000fe200000006ff */
[----:B---3--:R-:W-:-:S06]  /*12d0*/  ULEA UR4, UR5, UR4, 0x18 ;  /* 0x0000000405047291 */ /* 0x008fcc000f8ec03f */
[----:B------:R-:W-:-:S04]  /*12e0*/  IMAD.U32 R6, RZ, RZ, UR4 ;  /* 0x00000004ff067e24 */ /* 0x000fc8000f8e00ff */
[----:B------:R-:W-:-:S04]  /*12f0*/  IMAD R3, R3, 0x8, R6 ;  /* 0x0000000803037824 */ /* 0x000fc800078e0206 */
[----:B------:R3:W4:Y:S01]  /*1300*/  SYNCS.PHASECHK.TRANS64.TRYWAIT P1, [R3+URZ], R0 ;  /* 0x00000000030075a7 */ /* 0x000722000802017f */
[----:B------:R-:W-:Y:S05]  /*1310*/  @!P0 BRA `(.L_x_16) ;  /* 0x0000000000048947 */ /* 0x000fea0003800000 */
[----:B------:R-:W-:Y:S01]  /*1320*/  BPT.TRAP 0x1 ;  /* 0x000000040000795c */ /* 0x000fe20000300000 */
.L_x_16:
[----:B----4-:R-:W-:Y:S05]  /*1330*/  @P1 BRA `(.L_x_17) ;  /* 0x0000000000081947 */ /* 0x010fea0003800000 */
[----:B------:R-:W4:Y:S02]  /*1340*/  SYNCS.PHASECHK.TRANS64.TRYWAIT P1, [R3+URZ], R0 ;  /* 0x00000000030075a7 */ /* 0x000f24000802017f */
[----:B----4-:R-:W-:Y:S05]  /*1350*/  @!P1 BRA `(.L_x_18) ;  /* 0x0000007400b09947 */ /* 0x010fea0003800000 */
.L_x_17:
[----:B------:R-:W-:-:S04]  /*1360*/  UISETP.LT.AND UP0, UPT, UR40, 0x1, UPT ;  /* 0x000000012800788c */ /* 0x000fc8000bf01270 */
[----:B------:R-:W-:-:S06]  /*1370*/  USEL UR4, UR40, 0x1, UP0 ;  /* 0x0000000128047887 */ /* 0x000fcc0008000000 */
[----:B---34-:R-:W-:Y:S01]  /*1380*/  IMAD.U32 R0, RZ, RZ, UR4 ;  /* 0x00000004ff007e24 */ /* 0x018fe2000f8e00ff */
[----:B------:R-:W-:Y:S05]  /*1390*/  WARPSYNC.ALL ;  /* 0x0000000000007948 */ /* 0x000fea0003800000 */
[----:B------:R-:W-:-:S04]  /*13a0*/  IADD3 R0, -R0, UR40, RZ ;  /* 0x0000002800007c10 */ /* 0x000fc8000fffe1ff */
[----:B------:R-:W-:Y:S02]  /*13b0*/  ISETP.GE.AND P1, PT, R0, 0x1, PT ;  /* 0x000000010000780c */ /* 0x000fe40003f26270 */
[----:B------:R-:W-:Y:S01]  /*13c0*/  R2UR UR4, R6 ;  /* 0x00000000060472ca */ /* 0x000fe200000e0000 */
[----:B------:R-:W-:Y:S01]  /*13d0*/  ULEA UR8, UR39, UR41, 0xa ;  /* 0x0000002927087291 */ /* 0x000fe2000f8e503f */
[----:B------:R-:W-:Y:S01]  /*13e0*/  WARPGROUP.ARRIVE ;  /* 0x00000000000079c5 */ /* 0x000fe20000000000 */
[----:B------:R-:W-:Y:S01]  /*13f0*/  UMOV UR9, 0x80000020 ;  /* 0x8000002000097882 */ /* 0x000fe20000000000 */
[----:B------:R-:W-:Y:S01]  /*1400*/  UMOV UR11, 0x80000020 ;  /* 0x80000020000b7882 */ /* 0x000fe20000000000 */
[----:B------:R-:W-:Y:S01]  /*1410*/  UMOV UR13, UR9 ;  /* 0x00000009000d7c82 */ /* 0x000fe20008000000 */
[----:B------:R-:W-:Y:S01]  /*1420*/  UMOV UR15, 0x80000020 ;  /* 0x80000020000f7882 */ /* 0x000fe20000000000 */
[----:B------:R-:W-:Y:S01]  /*1430*/  UMOV UR17, UR9 ;  /* 0x0000000900117c82 */ /* 0x000fe20008000000 */
[----:B------:R-:W-:Y:S01]  /*1440*/  UMOV UR12, UR8 ;  /* 0x00000008000c7c82 */ /* 0x000fe20008000000 */
[----:B------:R-:W-:Y:S01]  /*1450*/  UMOV UR16, UR8 ;  /* 0x0000000800107c82 */ /* 0x000fe20008000000 */
[----:B------:R-:W-:Y:S01]  /*1460*/  UMOV UR19, 0x80000020 ;  /* 0x8000002000137882 */ /* 0x000fe20000000000 */
[----:B------:R-:W-:Y:S01]  /*1470*/  UMOV UR20, UR8 ;  /* 0x0000000800147c82 */ /* 0x000fe20008000000 */
[----:B------:R-:W-:Y:S01]  /*1480*/  UMOV UR21, UR9 ;  /* 0x0000000900157c82 */ /* 0x000fe20008000000 */
[----:B------:R-:W-:Y:S01]  /*1490*/  UIADD3 UR4, UR4, 0x28180, URZ ;  /* 0x0002818004047890 */ /* 0x000fe2000fffe03f */
[----:B------:R-:W-:Y:S01]  /*14a0*/  UMOV UR23, 0x80000020 ;  /* 0x8000002000177882 */ /* 0x000fe20000000000 */
[----:B------:R-:W-:-:S02]  /*14b0*/  UMOV UR24, UR8 ;  /* 0x0000000800187c82 */ /* 0x000fc40008000000 */
[----:B------:R-:W-:Y:S01]  /*14c0*/  USHF.R.U32.HI UR4, URZ, 0x4, UR4 ;  /* 0x000000043f047899 */ /* 0x000fe20008011604 */
[----:B------:R-:W-:Y:S01]  /*14d0*/  UMOV UR25, UR9 ;  /* 0x0000000900197c82 */ /* 0x000fe20008000000 */
[----:B------:R-:W-:Y:S02]  /*14e0*/  UMOV UR27, 0x80000020 ;  /* 0x80000020001b7882 */ /* 0x000fe40000000000 */
[----:B------:R-:W-:Y:S02]  /*14f0*/  ULOP3.LUT UR4, UR4, 0x3fff, URZ, 0xc0, !UPT ;  /* 0x00003fff04047892 */ /* 0x000fe4000f8ec03f */
[----:B------:R-:W-:Y:S02]  /*1500*/  UIADD3 UR5, UR8, 0x200, URZ ;  /* 0x0000020008057890 */ /* 0x000fe4000fffe03f */
[----:B------:R-:W-:Y:S02]  /*1510*/  ULOP3.LUT UR4, UR4, 0x10000, URZ, 0xfc, !UPT ;  /* 0x0001000004047892 */ /* 0x000fe4000f8efc3f */
[----:B------:R-:W-:-:S02]  /*1520*/  UIADD3 UR6, UR8, 0x202, URZ ;  /* 0x0000020208067890 */ /* 0x000fc4000fffe03f */
[----:B------:R-:W-:-:S04]  /*1530*/  UIMAD UR10, UR39, 0x140, UR4 ;  /* 0x00000140270a78a4 */ /* 0x000fc8000f8e0204 */
[----:B------:R-:W-:Y:S02]  /*1540*/  UIADD3 UR14, UR10, 0x40, URZ ;  /* 0x000000400a0e7890 */ /* 0x000fe4000fffe03f */
[----:B------:R-:W-:Y:S02]  /*1550*/  UIADD3 UR18, UR10, 0x80, URZ ;  /* 0x000000800a127890 */ /* 0x000fe4000fffe03f */
[----:B------:R-:W-:Y:S02]  /*1560*/  UIADD3 UR22, UR10, 0xc0, URZ ;  /* 0x000000c00a167890 */ /* 0x000fe4000fffe03f */
[----:B------:R-:W-:Y:S01]  /*1570*/  IGMMA.64x16x32.S8.S8 R96, gdesc[UR8], RZ, !UPT, gsb0 ;  /* 0x00600000086079f1 */ /* 0x000fe2000c0410ff */
[----:B------:R-:W-:Y:S02]  /*1580*/  UIADD3 UR26, UR10, 0x100, URZ ;  /* 0x000001000a1a7890 */ /* 0x000fe4000fffe03f */
[----:B------:R-:W-:Y:S02]  /*1590*/  WARPGROUP.DEPBAR.LE gsb0, 0x0 ;  /* 0x00008000000079c5 */ /* 0x000fe40000010000 */
[----:B------:R-:W-:-:S06]  /*15a0*/  WARPGROUP.ARRIVE ;  /* 0x00000000000079c5 */ /* 0x000fcc0000000000 */
[----:B------:R-:W-:Y:S03]  /*15b0*/  IGMMA.64x16x32.S8.S8 R80, gdesc[UR12], RZ, !UPT, gsb0 ;  /* 0x006000000c5079f1 */ /* 0x000fe6000c0410ff */
        /* <DEDUP_REMOVED lines=8> */
[----:B------:R-:W-:Y:S01]  /*1640*/  IGMMA.64x16x32.S8.S8 R32, gdesc[UR24], RZ, !UPT, gsb0 ;  /* 0x00600000182079f1 */ /* 0x000fe2000c0410ff */
[----:B------:R-:W-:Y:S01]  /*1650*/  UMOV UR24, UR5 ;  /* 0x0000000500187c82 */ /* 0x000fe20008000000 */
[----:B------:R-:W-:Y:S01]  /*1660*/  UMOV UR25, 0x80000020 ;  /* 0x8000002000197882 */ /* 0x000fe20000000000 */
[----:B------:R-:W-:Y:S01]  /*1670*/  UMOV UR20, UR24 ;  /* 0x0000001800147c82 */ /* 0x000fe20008000000 */
[----:B------:R-:W-:Y:S01]  /*1680*/  UMOV UR21, UR25 ;  /* 0x0000001900157c82 */ /* 0x000fe20008000000 */
[----:B------:R-:W-:Y:S01]  /*1690*/  UMOV UR16, UR24 ;  /* 0x0000001800107c82 */ /* 0x000fe20008000000 */
[----:B------:R-:W-:Y:S01]  /*16a0*/  UMOV UR17, UR25 ;  /* 0x0000001900117c82 */ /* 0x000fe20008000000 */
[----:B------:R-:W-:Y:S01]  /*16b0*/  UMOV UR12, UR24 ;  /* 0x00000018000c7c82 */ /* 0x000fe20008000000 */
[----:B------:R-:W-:Y:S01]  /*16c0*/  UMOV UR13, UR25 ;  /* 0x00000019000d7c82 */ /* 0x000fe20008000000 */
[----:B------:R-:W-:Y:S01]  /*16d0*/  UIADD3 UR5, UR10, 0xc2, URZ ;  /* 0x000000c20a057890 */ /* 0x000fe2000fffe03f */
[----:B------:R-:W-:-:S02]  /*16e0*/  WARPGROUP.DEPBAR.LE gsb0, 0x0 ;  /* 0x00008000000079c5 */ /* 0x000fc40000010000 */
[----:B------:R-:W-:-:S06]  /*16f0*/  WARPGROUP.ARRIVE ;  /* 0x00000000000079c5 */ /* 0x000fcc0000000000 */
[----:B------:R-:W-:Y:S01]  /*1700*/  IGMMA.64x16x32.S8.S8 R24, gdesc[UR24], RZ, !UPT, gsb0 ;  /* 0x00600000181879f1 */ /* 0x000fe2000c0410ff */
[----:B------:R-:W-:Y:S01]  /*1710*/  UMOV UR26, UR10 ;  /* 0x0000000a001a7c82 */ /* 0x000fe20008000000 */
[----:B------:R-:W-:Y:S01]  /*1720*/  UMOV UR27, UR11 ;  /* 0x0000000b001b7c82 */ /* 0x000fe20008000000 */
[----:B------:R-:W-:Y:S01]  /*1730*/  UMOV UR11, 0x80000020 ;  /* 0x80000020000b7882 */ /* 0x000fe20000000000 */
[----:B------:R-:W-:Y:S02]  /*1740*/  WARPGROUP.DEPBAR.LE gsb0, 0x0 ;  /* 0x00008000000079c5 */ /* 0x000fe40000010000 */
[----:B------:R-:W-:-:S06]  /*1750*/  WARPGROUP.ARRIVE ;  /* 0x00000000000079c5 */ /* 0x000fcc0000000000 */
[----:B------:R-:W-:Y:S01]  /*1760*/  IGMMA.64x16x32.S8.S8 R40, gdesc[UR20], RZ, !UPT, gsb0 ;  /* 0x00600000142879f1 */ /* 0x000fe2000c0410ff */
[----:B------:R-:W-:Y:S01]  /*1770*/  UIADD3 UR22, UR10, 0x82, URZ ;  /* 0x000000820a167890 */ /* 0x000fe2000fffe03f */
        /* <DEDUP_REMOVED lines=9> */
[----:B------:R-:W-:Y:S02]  /*1810*/  UIADD3 UR12, UR8, 0x2, URZ ;  /* 0x00000002080c7890 */ /* 0x000fe4000fffe03f */
[----:B------:R-:W-:Y:S01]  /*1820*/  UIADD3 UR14, UR10, 0x2, URZ ;  /* 0x000000020a0e7890 */ /* 0x000fe2000fffe03f */
[----:B------:R-:W-:Y:S01]  /*1830*/  UMOV UR13, 0x80000020 ;  /* 0x80000020000d7882 */ /* 0x000fe20000000000 */
[----:B------:R-:W-:Y:S01]  /*1840*/  UMOV UR15, 0x80000020 ;  /* 0x80000020000f7882 */ /* 0x000fe20000000000 */
[----:B------:R-:W-:Y:S02]  /*1850*/  UMOV UR17, UR13 ;  /* 0x0000000d00117c82 */ /* 0x000fe40008000000 */
[----:B------:R-:W-:Y:S01]  /*1860*/  UMOV UR16, UR12 ;  /* 0x0000000c00107c82 */ /* 0x000fe20008000000 */
[----:B------:R-:W-:Y:S01]  /*1870*/  UMOV UR20, UR12 ;  /* 0x0000000c00147c82 */ /* 0x000fe20008000000 */
[----:B------:R-:W-:Y:S01]  /*1880*/  UMOV UR21, UR13 ;  /* 0x0000000d00157c82 */ /* 0x000fe20008000000 */
[----:B------:R-:W-:Y:S01]  /*1890*/  UMOV UR8, UR12 ;  /* 0x0000000c00087c82 */ /* 0x000fe20008000000 */
[----:B------:R-:W-:Y:S01]  /*18a0*/  UMOV UR9, UR13 ;  /* 0x0000000d00097c82 */ /* 0x000fe20008000000 */
[----:B------:R-:W-:-:S02]  /*18b0*/  WARPGROUP.DEPBAR.LE gsb0, 0x0 ;  /* 0x00008000000079c5 */ /* 0x000fc40000010000 */
[----:B------:R-:W-:-:S06]  /*18c0*/  WARPGROUP.ARRIVE ;  /* 0x00000000000079c5 */ /* 0x000fcc0000000000 */
[----:B------:R-:W-:Y:S01]  /*18d0*/  IGMMA.64x16x32.S8.S8 R88, gdesc[UR24], RZ, !UPT, gsb0 ;  /* 0x00600000185879f1 */ /* 0x000fe2000c0410ff */
[----:B------:R-:W-:Y:S01]  /*18e0*/  UIADD3 UR26, UR10, 0x102, URZ ;  /* 0x000001020a1a7890 */ /* 0x000fe2000fffe03f */
[----:B------:R-:W-:Y:S02]  /*18f0*/  UMOV UR24, UR12 ;  /* 0x0000000c00187c82 */ /* 0x000fe40008000000 */
[----:B------:R-:W-:Y:S01]  /*1900*/  UMOV UR10, UR5 ;  /* 0x00000005000a7c82 */ /* 0x000fe20008000000 */
[----:B------:R-:W-:Y:S01]  /*1910*/  UMOV UR25, UR13 ;  /* 0x0000000d00197c82 */ /* 0x000fe20008000000 */
[----:B------:R-:W-:Y:S01]  /*1920*/  UMOV UR27, 0x80000020 ;  /* 0x80000020001b7882 */ /* 0x000fe20000000000 */
[----:B------:R-:W-:Y:S02]  /*1930*/  WARPGROUP.DEPBAR.LE gsb0, 0x0 ;  /* 0x00008000000079c5 */ /* 0x000fe40000010000 */
[----:B------:R-:W-:-:S06]  /*1940*/  WARPGROUP.ARRIVE ;  /* 0x00000000000079c5 */ /* 0x000fcc0000000000 */
[----:B------:R-:W-:Y:S03]  /*1950*/  IGMMA.64x16x32.S8.S8 R96, gdesc[UR12], R96, gsb0 ;  /* 0x006000000c6079f1 */ /* 0x000fe60008041060 */
        /* <DEDUP_REMOVED lines=11> */
[----:B------:R-:W-:Y:S01]  /*1a10*/  IGMMA.64x16x32.S8.S8 R32, gdesc[UR24], R32, gsb0 ;  /* 0x00600000182079f1 */ /* 0x000fe20008041020 */
        /* <DEDUP_REMOVED lines=8> */
[----:B------:R-:W-:Y:S01]  /*1aa0*/  UMOV UR12, UR24 ;  /* 0x00000018000c7c82 */ /* 0x000fe20008000000 */
[----:B------:R-:W-:Y:S01]  /*1ab0*/  UMOV UR13, UR25 ;  /* 0x00000019000d7c82 */ /* 0x000fe20008000000 */
[----:B------:R-:W-:-:S02]  /*1ac0*/  WARPGROUP.DEPBAR.LE gsb0, 0x0 ;  /* 0x00008000000079c5 */ /* 0x000fc40000010000 */
        /* <DEDUP_REMOVED lines=15> */
[----:B------:R-:W-:Y:S05]  /*1bc0*/  @!P1 BRA `(.L_x_19) ;  /* 0x0000000800949947 */ /* 0x000fea0003800000 */
[----:B------:R-:W-:Y:S02]  /*1bd0*/  UIADD3 UR5, UR39, 0x1, URZ ;  /* 0x0000000127057890 */ /* 0x000fe4000fffe03f */
[----:B------:R-:W-:Y:S02]  /*1be0*/  IMAD.U32 R3, RZ, RZ, UR39 ;  /* 0x00000027ff037e24 */ /* 0x000fe4000f8e00ff */
[----:B------:R-:W-:-:S04]  /*1bf0*/  UISETP.NE.AND UP0, UPT, UR5, 0xa, UPT ;  /* 0x0000000a0500788c */ /* 0x000fc8000bf05270 */
[----:B------:R-:W-:Y:S02]  /*1c00*/  USEL UR6, URZ, 0x1, UP0 ;  /* 0x000000013f067887 */ /* 0x000fe40008000000 */
[----:B------:R-:W-:Y:S02]  /*1c10*/  USEL UR5, UR5, URZ, UP0 ;  /* 0x0000003f05057287 */ /* 0x000fe40008000000 */
[----:B------:R-:W-:-:S06]  /*1c20*/  ULOP3.LUT UR6, UR38, UR6, URZ, 0x3c, !UPT ;  /* 0x0000000626067292 */ /* 0x000fcc000f8e3c3f */
[----:B------:R-:W-:-:S07]  /*1c30*/  IMAD.U32 R7, RZ, RZ, UR6 ;  /* 0x00000006ff077e24 */ /* 0x000fce000f8e00ff */
.L_x_26:
[----:B------:R-:W-:Y:S05]  /*1c40*/  @!P0 BRA `(.L_x_20) ;  /* 0x0000000000048947 */ /* 0x000fea0003800000 */
[----:B------:R-:W-:Y:S01]  /*1c50*/  BPT.TRAP 0x1 ;  /* 0x000000040000795c */ /* 0x000fe20000300000 */
.L_x_20:
[----:B------:R-:W3:Y:S01]  /*1c60*/  S2UR UR7, SR_CgaCtaId ;  /* 0x00000000000779c3 */ /* 0x000ee20000008800 */
[----:B------:R-:W-:Y:S01]  /*1c70*/  UMOV UR6, 0x400 ;  /* 0x0000040000067882 */ /* 0x000fe20000000000 */
[----:B01----:R-:W-:Y:S01]  /*1c80*/  IMAD.U32 R5, RZ, RZ, UR5 ;  /* 0x00000005ff057e24 */ /* 0x003fe2000f8e00ff */
[----:B------:R-:W-:Y:S01]  /*1c90*/  SHF.L.U32 R4, R7, 0x1f, RZ ;  /* 0x0000001f07047819 */ /* 0x000fe200000006ff */
[----:B---3--:R-:W-:-:S06]  /*1ca0*/  ULEA UR6, UR7, UR6, 0x18 ;  /* 0x0000000607067291 */ /* 0x008fcc000f8ec03f */
[----:B------:R-:W-:-:S04]  /*1cb0*/  IMAD.U32 R6, RZ, RZ, UR6 ;  /* 0x00000006ff067e24 */ /* 0x000fc8000f8e00ff */
[----:B------:R-:W-:-:S04]  /*1cc0*/  IMAD R5, R5, 0x8, R6 ;  /* 0x0000000805057824 */ /* 0x000fc800078e0206 */
[----:B------:R0:W1:Y:S01]  /*1cd0*/  SYNCS.PHASECHK.TRANS64.TRYWAIT P1, [R5+URZ], R4 ;  /* 0x00000004050075a7 */ /* 0x000062000802017f */
[----:B------:R-:W-:Y:S05]  /*1ce0*/  @!P0 BRA `(.L_x_21) ;  /* 0x0000000000048947 */ /* 0x000fea0003800000 */
[----:B------:R-:W-:Y:S01]  /*1cf0*/  BPT.TRAP 0x1 ;  /* 0x000000040000795c */ /* 0x000fe20000300000 */
.L_x_21:
[----:B-1----:R-:W-:Y:S05]  /*1d00*/  @P1 BRA `(.L_x_22) ;  /* 0x0000000000081947 */ /* 0x002fea0003800000 */
[----:B------:R-:W1:Y:S02]  /*1d10*/  SYNCS.PHASECHK.TRANS64.TRYWAIT P1, [R5+URZ], R4 ;  /* 0x00000004050075a7 */ /* 0x000e64000802017f */
[----:B-1----:R-:W-:Y:S05]  /*1d20*/  @!P1 BRA `(.L_x_23) ;  /* 0x0000006c00509947 */ /* 0x002fea0003800000 */
.L_x_22:
[----:B------:R-:W-:Y:S01]  /*1d30*/  ULEA UR8, UR5, UR41, 0xa ;  /* 0x0000002905087291 */ /* 0x000fe2000f8e503f */
[----:B------:R-:W-:Y:S01]  /*1d40*/  WARPGROUP.ARRIVE ;  /* 0x00000000000079c5 */ /* 0x000fe20000000000 */
[----:B------:R-:W-:Y:S01]  /*1d50*/  UIMAD UR10, UR5, 0x140, UR4 ;  /* 0x00000140050a78a4 */ /* 0x000fe2000f8e0204 */
[----:B------:R-:W-:Y:S01]  /*1d60*/  UMOV UR9, 0x80000020 ;  /* 0x8000002000097882 */ /* 0x000fe20000000000 */
[----:B------:R-:W-:Y:S02]  /*1d70*/  UMOV UR11, 0x80000020 ;  /* 0x80000020000b7882 */ /* 0x000fe40000000000 */
[----:B------:R-:W-:Y:S01]  /*1d80*/  UIADD3 UR14, UR10, 0x40, URZ ;  /* 0x000000400a0e7890 */ /* 0x000fe2000fffe03f */
[----:B------:R-:W-:Y:S01]  /*1d90*/  UMOV UR12, UR8 ;  /* 0x00000008000c7c82 */ /* 0x000fe20008000000 */
[----:B------:R-:W-:Y:S01]  /*1da0*/  UMOV UR13, UR9 ;  /* 0x00000009000d7c82 */ /* 0x000fe20008000000 */
[----:B------:R-:W-:Y:S02]  /*1db0*/  UMOV UR15, 0x80000020 ;  /* 0x80000020000f7882 */ /* 0x000fe40000000000 */
[----:B------:R-:W-:Y:S01]  /*1dc0*/  IGMMA.64x16x32.S8.S8 R96, gdesc[UR8], R96, gsb0 ;  /* 0x00600000086079f1 */ /* 0x000fe20008041060 */
[----:B------:R-:W-:Y:S01]  /*1dd0*/  UIADD3 UR18, UR10, 0x80, URZ ;  /* 0x000000800a127890 */ /* 0x000fe2000fffe03f */
[----:B------:R-:W-:Y:S01]  /*1de0*/  UMOV UR16, UR8 ;  /* 0x0000000800107c82 */ /* 0x000fe20008000000 */
[----:B------:R-:W-:Y:S01]  /*1df0*/  UMOV UR17, UR9 ;  /* 0x0000000900117c82 */ /* 0x000fe20008000000 */
[----:B------:R-:W-:Y:S01]  /*1e00*/  UMOV UR19, 0x80000020 ;  /* 0x8000002000137882 */ /* 0x000fe20000000000 */
        /* <DEDUP_REMOVED lines=8> */
[----:B------:R-:W-:-:S02]  /*1e90*/  UIADD3 UR6, UR8, 0x200, URZ ;  /* 0x0000020008067890 */ /* 0x000fc4000fffe03f */
[----:B------:R-:W-:Y:S01]  /*1ea0*/  UIADD3 UR7, UR8, 0x202, URZ ;  /* 0x0000020208077890 */ /* 0x000fe2000fffe03f */
        /* <DEDUP_REMOVED lines=23> */
[----:B------:R-:W-:Y:S01]  /*2020*/  IGMMA.64x16x32.S8.S8 R24, gdesc[UR24], R24, gsb0 ;  /* 0x00600000181879f1 */ /* 0x000fe20008041018 */
[----:B------:R-:W-:Y:S01]  /*2030*/  UMOV UR26, UR10 ;  /* 0x0000000a001a7c82 */ /* 0x000fe20008000000 */
[----:B------:R-:W-:Y:S01]  /*2040*/  UMOV UR27, UR11 ;  /* 0x0000000b001b7c82 */ /* 0x000fe20008000000 */
[----:B------:R-:W-:Y:S01]  /*2050*/  UMOV UR11, 0x80000020 ;  /* 0x80000020000b7882 */ /* 0x000fe20000000000 */
[----:B------:R-:W-:Y:S02]  /*2060*/  WARPGROUP.DEPBAR.LE gsb0, 0x0 ;  /* 0x00008000000079c5 */ /* 0x000fe40000010000 */
[----:B------:R-:W-:-:S06]  /*2070*/  WARPGROUP.ARRIVE ;  /* 0x00000000000079c5 */ /* 0x000fcc0000000000 */
[----:B------:R-:W-:Y:S01]  /*2080*/  IGMMA.64x16x32.S8.S8 R40, gdesc[UR20], R40, gsb0 ;  /* 0x00600000142879f1 */ /* 0x000fe20008041028 */
[----:B------:R-:W-:Y:S01]  /*2090*/  UIADD3 UR22, UR10, 0x82, URZ ;  /* 0x000000820a167890 */ /* 0x000fe2000fffe03f */
        /* <DEDUP_REMOVED lines=21> */
[----:B------:R-:W-:Y:S01]  /*21f0*/  IGMMA.64x16x32.S8.S8 R88, gdesc[UR24], R88, gsb0 ;  /* 0x00600000185879f1 */ /* 0x000fe20008041058 */
        /* <DEDUP_REMOVED lines=47> */
[----:B------:R-:W-:Y:S01]  /*24f0*/  BPT.TRAP 0x1 ;  /* 0x000000040000795c */ /* 0x000fe20000300000 */
.L_x_24:
[----:B01----:R-:W-:Y:S01]  /*2500*/  IMAD R4, R3, 0x8, R6 ;  /* 0x0000000803047824 */ /* 0x003fe200078e0206 */
[----:B------:R-:W-:-:S03]  /*2510*/  ISETP.GT.U32.AND P1, PT, R19, 0x1, PT ;  /* 0x000000011300780c */ /* 0x000fc60003f24070 */
[----:B------:R-:W-:-:S05]  /*2520*/  VIADD R4, R4, 0x50 ;  /* 0x0000005004047836 */ /* 0x000fca0000000000 */
[----:B------:R-:W-:-:S04]  /*2530*/  PRMT R4, RZ, 0x654, R4 ;  /* 0x00000654ff047816 */ /* 0x000fc80000000004 */
[----:B------:R0:W-:Y:S01]  /*2540*/  SYNCS.ARRIVE.TRANS64.RED.A1T0 RZ, [R4+URZ], RZ ;  /* 0x000000ff04ff79a7 */ /* 0x0001e2000810043f */
[----:B------:R-:W-:Y:S05]  /*2550*/  @P1 BRA `(.L_x_25) ;  /* 0x0000000000041947 */ /* 0x000fea0003800000 */
[----:B------:R-:W-:Y:S01]  /*2560*/  BPT.TRAP 0x1 ;  /* 0x000000040000795c */ /* 0x000fe20000300000 */
.L_x_25:
[----:B------:R-:W-:Y:S01]  /*2570*/  UIADD3 UR5, UR5, 0x1, URZ ;  /* 0x0000000105057890 */ /* 0x000fe2000fffe03f */
[C---:B------:R-:W-:Y:S01]  /*2580*/  ISETP.GT.AND P2, PT, R0.reuse, 0x1, PT ;  /* 0x000000010000780c */ /* 0x040fe20003f44270 */
[----:B------:R-:W-:Y:S02]  /*2590*/  VIADD R3, R3, 0x1 ;  /* 0x0000000103037836 */ /* 0x000fe40000000000 */
[----:B------:R-:W-:Y:S01]  /*25a0*/  UISETP.NE.AND UP0, UPT, UR5, 0xa, UPT ;  /* 0x0000000a0500788c */ /* 0x000fe2000bf05270 */
[----:B------:R-:W-:Y:S02]  /*25b0*/  VIADD R0, R0, 0xffffffff ;  /* 0xffffffff00007836 */ /* 0x000fe40000000000 */
[C---:B------:R-:W-:Y:S01]  /*25c0*/  ISETP.NE.AND P1, PT, R3.reuse, 0xa, PT ;  /* 0x0000000a0300780c */ /* 0x040fe20003f25270 */
[----:B------:R-:W-:Y:S02]  /*25d0*/  USEL UR6, URZ, 0x1, UP0 ;  /* 0x000000013f067887 */ /* 0x000fe40008000000 */
[----:B------:R-:W-:Y:S01]  /*25e0*/  USEL UR5, UR5, URZ, UP0 ;  /* 0x0000003f05057287 */ /* 0x000fe20008000000 */
[----:B------:R-:W-:-:S03]  /*25f0*/  SEL R3, R3, RZ, P1 ;  /* 0x000000ff03037207 */ /* 0x000fc60000800000 */
[----:B------:R-:W-:Y:S01]  /*2600*/  LOP3.LUT R7, R7, UR6, RZ, 0x3c, !PT ;  /* 0x0000000607077c12 */ /* 0x000fe2000f8e3cff */
[----:B------:R-:W-:Y:S07]  /*2610*/  @P2 BRA `(.L_x_26) ;  /* 0xfffffff400882947 */ /* 0x000fee000383ffff */
.L_x_19:
[----:B------:R-:W3:Y:S02]  /*2620*/  LDC R0, c[0x0][0x28c] ;  /* 0x0000a300ff007b82 */ /* 0x000ee40000000800 */
[----:B---3--:R-:W-:-:S13]  /*2630*/  ISETP.GE.AND P1, PT, R0, 0x1, PT ;  /* 0x000000010000780c */ /* 0x008fda0003f26270 */
[----:B------:R-:W-:Y:S05]  /*2640*/  @!P1 BRA `(.L_x_27) ;  /* 0x0000000000409947 */ /* 0x000fea0003800000 */
[----:B------:R-:W-:Y:S05]  /*2650*/  @!P0 BRA `(.L_x_28) ;  /* 0x0000000000048947 */ /* 0x000fea0003800000 */
[----:B------:R-:W-:Y:S01]  /*2660*/  BPT.TRAP 0x1 ;  /* 0x000000040000795c */ /* 0x000fe20000300000 */
.L_x_28:
[----:B------:R-:W-:Y:S01]  /*2670*/  UISETP.LT.AND UP0, UPT, UR40, 0x1, UPT ;  /* 0x000000012800788c */ /* 0x000fe2000bf01270 */
[----:B------:R-:W-:-:S03]  /*2680*/  ISETP.GT.U32.AND P0, PT, R19, 0x1, PT ;  /* 0x000000011300780c */ /* 0x000fc60003f04070 */
[----:B------:R-:W-:-:S04]  /*2690*/  USEL UR6, UR40, 0x1, UP0 ;  /* 0x0000000128067887 */ /* 0x000fc80008000000 */
[----:B------:R-:W-:-:S04]  /*26a0*/  UIADD3 UR6, UR39, UR40, -UR6 ;  /* 0x0000002827067290 */ /* 0x000fc8000fffe806 */
[----:B------:R-:W-:-:S04]  /*26b0*/  UIMAD.WIDE.U32 UR4, UR6, -0x33333333, URZ ;  /* 0xcccccccd060478a5 */ /* 0x000fc8000f8e003f */
[----:B------:R-:W-:-:S04]  /*26c0*/  USHF.R.U32.HI UR4, URZ, 0x3, UR5 ;  /* 0x000000033f047899 */ /* 0x000fc80008011605 */
[----:B------:R-:W-:-:S06]  /*26d0*/  UIMAD UR6, UR4, -0xa, UR6 ;  /* 0xfffffff6040678a4 */ /* 0x000fcc000f8e0206 */
[----:B------:R-:W-:-:S04]  /*26e0*/  IMAD.U32 R3, RZ, RZ, UR6 ;  /* 0x00000006ff037e24 */ /* 0x000fc8000f8e00ff */
[----:B------:R-:W-:-:S04]  /*26f0*/  IMAD R0, R3, 0x8, R6 ;  /* 0x0000000803007824 */ /* 0x000fc800078e0206 */
[----:B------:R-:W-:-:S05]  /*2700*/  VIADD R0, R0, 0x50 ;  /* 0x0000005000007836 */ /* 0x000fca0000000000 */
[----:B------:R-:W-:-:S04]  /*2710*/  PRMT R0, RZ, 0x654, R0 ;  /* 0x00000654ff007816 */ /* 0x000fc80000000000 */
[----:B------:R3:W-:Y:S01]  /*2720*/  SYNCS.ARRIVE.TRANS64.RED.A1T0 RZ, [R0+URZ], RZ ;  /* 0x000000ff00ff79a7 */ /* 0x0007e2000810043f */
[----:B------:R-:W-:Y:S05]  /*2730*/  @P0 BRA `(.L_x_27) ;  /* 0x0000000000040947 */ /* 0x000fea0003800000 */
[----:B------:R-:W-:Y:S01]  /*2740*/  BPT.TRAP 0x1 ;  /* 0x000000040000795c */ /* 0x000fe20000300000 */
.L_x_27:
[----:B------:R-:W4:Y:S01]  /*2750*/  LDC R7, c[0x0][0x288] ;  /* 0x0000a200ff077b82 */ /* 0x000f220000000800 */
[--C-:B---3--:R-:W-:Y:S01]  /*2760*/  SHF.R.U32.HI R0, RZ, 0x2, R18.reuse ;  /* 0x00000002ff007819 */ /* 0x108fe20000011612 */
[----:B------:R-:W-:Y:S01]  /*2770*/  IMAD R107, R107, 0x50, RZ ;  /* 0x000000506b6b7824 */ /* 0x000fe200078e02ff */
[----:B01----:R-:W-:Y:S01]  /*2780*/  SHF.R.U32.HI R5, RZ, 0x7, R18 ;  /* 0x00000007ff057819 */ /* 0x003fe20000011612 */
[----:B------:R-:W-:Y:S01]  /*2790*/  UIADD3 UR39, UR40, UR39, URZ ;  /* 0x0000002728277290 */ /* 0x000fe2000fffe03f */
[----:B------:R-:W-:Y:S01]  /*27a0*/  LOP3.LUT R3, R0, 0x7, RZ, 0xc0, !PT ;  /* 0x0000000700037812 */ /* 0x000fe200078ec0ff */
[C---:B------:R-:W-:Y:S01]  /*27b0*/  IMAD.SHL.U32 R12, R18.reuse, 0x2, RZ ;  /* 0x00000002120c7824 */ /* 0x040fe200078e00ff */
[----:B------:R-:W-:Y:S01]  /*27c0*/  LOP3.LUT R0, R5, 0x1, RZ, 0xc0, !PT ;  /* 0x0000000105007812 */ /* 0x000fe200078ec0ff */
[----:B------:R-:W-:Y:S01]  /*27d0*/  UISETP.GT.U32.AND UP0, UPT, UR39, 0x9, UPT ;  /* 0x000000092700788c */ /* 0x000fe2000bf04070 */
[----:B------:R-:W-:Y:S01]  /*27e0*/  LOP3.LUT R4, R18, 0x60, RZ, 0xc0, !PT ;  /* 0x0000006012047812 */ /* 0x000fe200078ec0ff */
[----:B------:R-:W-:Y:S01]  /*27f0*/  ULDC UR7, c[0x0][0x284] ;  /* 0x0000a10000077ab9 */ /* 0x000fe20000000800 */
[----:B------:R-:W-:Y:S01]  /*2800*/  UISETP.GE.U32.AND UP1, UPT, UR40, 0xa, UPT ;  /* 0x0000000a2800788c */ /* 0x000fe2000bf26070 */
[----:B------:R-:W-:Y:S01]  /*2810*/  IMAD.SHL.U32 R8, R0, 0x40, RZ ;  /* 0x0000004000087824 */ /* 0x000fe200078e00ff */
[----:B------:R-:W-:Y:S01]  /*2820*/  SHF.R.U32.HI R6, RZ, 0x1, R4 ;  /* 0x00000001ff067819 */ /* 0x000fe20000011604 */
[----:B------:R-:W-:Y:S01]  /*2830*/  UISETP.LT.U32.AND UP0, UPT, UR40, 0xa, UP0 ;  /* 0x0000000a2800788c */ /* 0x000fe20008701070 */
[----:B------:R-:W-:Y:S01]  /*2840*/  LOP3.LUT R4, R18, 0x3, RZ, 0xc0, !PT ;  /* 0x0000000312047812 */ /* 0x000fe200078ec0ff */
[----:B------:R-:W-:Y:S01]  /*2850*/  ULDC.64 UR8, c[0x0][0x5d0] ;  /* 0x0001740000087ab9 */ /* 0x000fe20000000a00 */
[--C-:B------:R-:W-:Y:S01]  /*2860*/  IADD3 R5, RZ, -R6, -R3.reuse ;  /* 0x80000006ff057210 */ /* 0x100fe20007ffe803 */
[----:B------:R-:W-:Y:S01]  /*2870*/  UIMAD.WIDE.U32 UR4, UR39, -0x33333333, URZ ;  /* 0xcccccccd270478a5 */ /* 0x000fe2000f8e003f */
[----:B------:R-:W-:Y:S01]  /*2880*/  LOP3.LUT R3, R8, 0x40, R3, 0xe2, !PT ;  /* 0x0000004008037812 */ /* 0x000fe200078ee203 */
[----:B------:R-:W-:Y:S01]  /*2890*/  USEL UR6, URZ, 0x1, !UP0 ;  /* 0x000000013f067887 */ /* 0x000fe2000c000000 */
[----:B------:R-:W-:Y:S01]  /*28a0*/  SHF.R.S32.HI R14, RZ, 0x1f, R22 ;  /* 0x0000001fff0e7819 */ /* 0x000fe20000011416 */
[----:B------:R-:W-:Y:S01]  /*28b0*/  IMAD R0, R0, -0x40, R5 ;  /* 0xffffffc000007824 */ /* 0x000fe200078e0205 */
[C---:B------:R-:W-:Y:S01]  /*28c0*/  LOP3.LUT R12, R107.reuse, 0x6, R12, 0xf8, !PT ;  /* 0x000000066b0c7812 */ /* 0x040fe200078ef80c */
[----:B----4-:R-:W-:Y:S01]  /*28d0*/  IMAD R8, R4, -0x2, R7 ;  /* 0xfffffffe04087824 */ /* 0x010fe200078e0207 */
[----:B------:R-:W-:Y:S01]  /*28e0*/  ISETP.GE.AND P0, PT, R107, R7, PT ;  /* 0x000000076b00720c */ /* 0x000fe20003f06270 */
[----:B------:R-:W-:Y:S01]  /*28f0*/  IMAD.SHL.U32 R7, R106, 0x100, RZ ;  /* 0x000001006a077824 */ /* 0x000fe200078e00ff */
[----:B------:R-:W-:Y:S01]  /*2900*/  SHF.R.S32.HI R13, RZ, 0x1f, R12 ;  /* 0x0000001fff0d7819 */ /* 0x000fe2000001140c */
[----:B------:R-:W-:Y:S01]  /*2910*/  IMAD R5, R14, UR8, RZ ;  /* 0x000000080e057c24 */ /* 0x000fe2000f8e02ff */
[----:B------:R-:W-:Y:S01]  /*2920*/  USHF.R.U32.HI UR4, URZ, 0x3, UR5 ;  /* 0x000000033f047899 */ /* 0x000fe20008011605 */
[----:B------:R-:W-:Y:S01]  /*2930*/  IMAD.WIDE R20, R106, 0x100, RZ ;  /* 0x000001006a147825 */ /* 0x000fe200078e02ff */
[C---:B------:R-:W-:Y:S01]  /*2940*/  ISETP.GE.OR P0, PT, R7.reuse, UR7, P0 ;  /* 0x0000000707007c0c */ /* 0x040fe20008706670 */
[----:B------:R-:W-:Y:S01]  /*2950*/  ULOP3.LUT UR38, UR38, UR6, URZ, 0x3c, !UPT ;  /* 0x0000000626267292 */ /* 0x000fe2000f8e3c3f */
[----:B------:R-:W-:Y:S01]  /*2960*/  IADD3 R112, -R7, UR7, R0 ;  /* 0x0000000707707c10 */ /* 0x000fe2000fffe100 */
[C---:B------:R-:W-:Y:S01]  /*2970*/  IMAD R9, R22.reuse, UR9, R5 ;  /* 0x0000000916097c24 */ /* 0x040fe2000f8e0205 */
[----:B------:R-:W-:Y:S01]  /*2980*/  UIMAD UR39, UR4, -0xa, UR39 ;  /* 0xfffffff6042778a4 */ /* 0x000fe2000f8e0227 */
[----:B------:R-:W-:Y:S01]  /*2990*/  IMAD.WIDE.U32 R4, R22, UR8, R12 ;  /* 0x0000000816047c25 */ /* 0x000fe2000f8e000c */
[----:B------:R-:W-:Y:S01]  /*29a0*/  @UP1 ULOP3.LUT UR38, UR38, 0x1, UR4, 0x78, !UPT ;  /* 0x0000000126261892 */ /* 0x000fe2000f8e7804 */
[----:B------:R-:W-:-:S02]  /*29b0*/  LOP3.LUT R121, R20, R3, R6, 0xfe, !PT ;  /* 0x0000000314797212 */ /* 0x000fc400078efe06 */
[----:B------:R-:W-:Y:S02]  /*29c0*/  IMAD.IADD R5, R5, 0x1, R9 ;  /* 0x0000000105057824 */ /* 0x000fe400078e0209 */
[----:B------:R-:W-:Y:S02]  /*29d0*/  IMAD.IADD R3, R8, 0x1, -R107 ;  /* 0x0000000108037824 */ /* 0x000fe400078e0a6b */
[----:B------:R-:W-:Y:S01]  /*29e0*/  IMAD.MOV.U32 R0, RZ, RZ, -0x1 ;  /* 0xffffffffff007424 */ /* 0x000fe200078e00ff */
[----:B------:R-:W-:Y:S06]  /*29f0*/  @P0 BRA `(.L_x_29) ;  /* 0x0000003c00f80947 */ /* 0x000fec0003800000 */
[----:B------:R-:W0:Y:S01]  /*2a00*/  LDC.64 R10, c[0x0][0x5c8] ;  /* 0x00017200ff0a7b82 */ /* 0x000e220000000a00 */
[----:B------:R-:W-:Y:S01]  /*2a10*/  ULDC.64 UR4, c[0x0][0x5c0] ;  /* 0x0001700000047ab9 */ /* 0x000fe20000000a00 */
[----:B------:R-:W-:Y:S01]  /*2a20*/  BSSY B0, `(.L_x_29) ;  /* 0x00003fb000007945 */ /* 0x000fe20003800000 */
[-C--:B0-----:R-:W-:Y:S01]  /*2a30*/  IMAD R6, R21, R10.reuse, RZ ;  /* 0x0000000a15067224 */ /* 0x081fe200078e02ff */
[----:B------:R-:W-:Y:S01]  /*2a40*/  SHF.L.U64.HI R15, R10, 0x3, R11 ;  /* 0x000000030a0f7819 */ /* 0x000fe2000001020b */
[----:B------:R-:W-:-:S04]  /*2a50*/  IMAD.WIDE.U32 R4, R121, R10, R4 ;  /* 0x0000000a79047225 */ /* 0x000fc800078e0004 */
[----:B------:R-:W-:Y:S01]  /*2a60*/  IMAD R7, R121, R11, R6 ;  /* 0x0000000b79077224 */ /* 0x000fe200078e0206 */
[----:B------:R-:W-:Y:S01]  /*2a70*/  IADD3 R4, P0, R4, UR4, RZ ;  /* 0x0000000404047c10 */ /* 0x000fe2000ff1e0ff */
[----:B------:R-:W-:Y:S02]  /*2a80*/  IMAD.SHL.U32 R9, R10, 0x8, RZ ;  /* 0x000000080a097824 */ /* 0x000fe400078e00ff */
[----:B------:R-:W-:Y:S02]  /*2a90*/  IMAD.IADD R7, R5, 0x1, R7 ;  /* 0x0000000105077824 */ /* 0x000fe400078e0207 */
[----:B------:R-:W-:Y:S01]  /*2aa0*/  IMAD R107, R11, 0x78, RZ ;  /* 0x000000780b6b7824 */ /* 0x000fe200078e02ff */
[----:B------:R-:W-:Y:S02]  /*2ab0*/  IADD3 R6, P1, R9, R4, RZ ;  /* 0x0000000409067210 */ /* 0x000fe40007f3e0ff */
[----:B------:R-:W-:Y:S02]  /*2ac0*/  IADD3.X R5, R7, UR5, RZ, P0, !PT ;  /* 0x0000000507057c10 */ /* 0x000fe400087fe4ff */
[----:B-----5:R-:W-:-:S03]  /*2ad0*/  ISETP.NE.AND P0, PT, R104, RZ, PT ;  /* 0x000000ff6800720c */ /* 0x020fc60003f05270 */
[----:B------:R-:W-:Y:S02]  /*2ae0*/  IMAD.X R7, R15, 0x1, R5, P1 ;  /* 0x000000010f077824 */ /* 0x000fe400008e0605 */
[----:B------:R-:W-:-:S04]  /*2af0*/  IMAD.WIDE.U32 R10, R10, 0x78, R6 ;  /* 0x000000780a0a7825 */ /* 0x000fc800078e0006 */
[----:B------:R-:W-:Y:S01]  /*2b00*/  IMAD.IADD R11, R11, 0x1, R107 ;  /* 0x000000010b0b7824 */ /* 0x000fe200078e026b */
[----:B------:R-:W-:-:S05]  /*2b10*/  IADD3 R8, P1, R9, R10, RZ ;  /* 0x0000000a09087210 */ /* 0x000fca0007f3e0ff */
[----:B------:R-:W-:Y:S01]  /*2b20*/  IMAD.X R9, R15, 0x1, R11, P1 ;  /* 0x000000010f097824 */ /* 0x000fe200008e060b */
[----:B------:R-:W-:Y:S07]  /*2b30*/  @!P0 BRA `(.L_x_30) ;  /* 0x0000002c00d48947 */ /* 0x000fee0003800000 */
[----:B------:R-:W0:Y:S01]  /*2b40*/  LDC.64 R116, c[0x0][0x5b0] ;  /* 0x00016c00ff747b82 */ /* 0x000e220000000a00 */
[----:B------:R-:W-:Y:S01]  /*2b50*/  ULDC.64 UR4, c[0x0][0x5b8] ;  /* 0x00016e0000047ab9 */ /* 0x000fe20000000a00 */
[----:B------:R-:W-:Y:S01]  /*2b60*/  ISETP.GE.AND P3, PT, R112, 0x1, PT ;  /* 0x000000017000780c */ /* 0x000fe20003f66270 */
[----:B------:R-:W-:Y:S01]  /*2b70*/  IMAD R15, R14, UR4, RZ ;  /* 0x000000040e0f7c24 */ /* 0x000fe2000f8e02ff */
[----:B------:R-:W-:Y:S01]  /*2b80*/  BSSY B1, `(.L_x_31) ;  /* 0x000000e000017945 */ /* 0x000fe20003800000 */
[C---:B------:R-:W-:Y:S01]  /*2b90*/  IMAD.WIDE.U32 R110, R22.reuse, UR4, R12 ;  /* 0x00000004166e7c25 */ /* 0x040fe2000f8e000c */
[----:B------:R-:W-:Y:S02]  /*2ba0*/  ISETP.LT.OR P1, PT, R3, 0x1, !P3 ;  /* 0x000000010300780c */ /* 0x000fe40005f21670 */
[----:B------:R-:W1:Y:S01]  /*2bb0*/  LDC.64 R118, c[0x0][0x5a8] ;  /* 0x00016a00ff767b82 */ /* 0x000e620000000a00 */
[----:B------:R-:W-:Y:S02]  /*2bc0*/  IMAD R15, R22, UR5, R15 ;  /* 0x00000005160f7c24 */ /* 0x000fe4000f8e020f */
[----:B------:R-:W-:-:S02]  /*2bd0*/  IMAD.MOV.U32 R106, RZ, RZ, R110 ;  /* 0x000000ffff6a7224 */ /* 0x000fc400078e006e */
[----:B------:R-:W-:Y:S02]  /*2be0*/  IMAD.IADD R107, R111, 0x1, R15 ;  /* 0x000000016f6b7824 */ /* 0x000fe400078e020f */
[-C--:B0-----:R-:W-:Y:S02]  /*2bf0*/  IMAD R14, R21, R116.reuse, RZ ;  /* 0x00000074150e7224 */ /* 0x081fe400078e02ff */
[----:B------:R-:W-:-:S04]  /*2c00*/  IMAD.WIDE.U32 R12, R121, R116, R106 ;  /* 0x00000074790c7225 */ /* 0x000fc800078e006a */
[----:B------:R-:W-:Y:S01]  /*2c10*/  IMAD R115, R121, R117, R14 ;  /* 0x0000007579737224 */ /* 0x000fe200078e020e */
[----:B-1----:R-:W-:-:S04]  /*2c20*/  IADD3 R12, P0, R12, R118, RZ ;  /* 0x000000760c0c7210 */ /* 0x002fc80007f1e0ff */
[----:B------:R-:W-:Y:S01]  /*2c30*/  IADD3.X R13, R119, R13, R115, P0, !PT ;  /* 0x0000000d770d7210 */ /* 0x000fe200007fe473 */
[----:B------:R-:W-:Y:S08]  /*2c40*/  @P1 BRA `(.L_x_32) ;  /* 0x0000000000041947 */ /* 0x000ff00003800000 */
[----:B--2---:R0:W5:Y:S02]  /*2c50*/  LDG.E.U8 R105, desc[UR36][R12.64] ;  /* 0x000000240c697981 */ /* 0x004164000c1e1100 */
.L_x_32:
[----:B------:R-:W-:Y:S05]  /*2c60*/  BSYNC B1 ;  /* 0x0000000000017941 */ /* 0x000fea0003800000 */
.L_x_31:
[----:B-----5:R-:W-:Y:S01]  /*2c70*/  LOP3.LUT R14, R105, 0xffff, RZ, 0xc0, !PT ;  /* 0x0000ffff690e7812 */ /* 0x020fe200078ec0ff */
[----:B------:R-:W-:Y:S01]  /*2c80*/  IMAD.SHL.U32 R108, R116, 0x8, RZ ;  /* 0x00000008746c7824 */ /* 0x000fe200078e00ff */
[----:B------:R-:W-:Y:S01]  /*2c90*/  ISETP.LT.OR P4, PT, R3, 0x2, !P3 ;  /* 0x000000020300780c */ /* 0x000fe20005f81670 */
[----:B------:R-:W-:Y:S01]  /*2ca0*/  BSSY B1, `(.L_x_33) ;  /* 0x000000b000017945 */ /* 0x000fe20003800000 */
[----:B------:R-:W-:Y:S02]  /*2cb0*/  PRMT R15, R14, 0x8880, RZ ;  /* 0x000088800e0f7816 */ /* 0x000fe400000000ff */
[----:B------:R-:W-:-:S03]  /*2cc0*/  SHF.L.U64.HI R109, R116, 0x3, R117 ;  /* 0x00000003746d7819 */ /* 0x000fc60000010275 */
[----:B------:R-:W-:Y:S02]  /*2cd0*/  IMAD R22, R15, R104, RZ ;  /* 0x000000680f167224 */ /* 0x000fe400078e02ff */
[----:B------:R-:W-:-:S04]  /*2ce0*/  IMAD.WIDE.U32 R14, R121, R116, R108 ;  /* 0x00000074790e7225 */ /* 0x000fc800078e006c */
[----:B------:R-:W-:-:S05]  /*2cf0*/  @!P1 IMAD R113, R96, R23, R22 ;  /* 0x0000001760719224 */ /* 0x000fca00078e0216 */
[----:B------:R1:W-:Y:S01]  /*2d00*/  @!P1 STG.E.U8 desc[UR36][R4.64], R113 ;  /* 0x0000007104009986 */ /* 0x0003e2000c101124 */
[----:B------:R-:W-:Y:S05]  /*2d10*/  @P4 BRA `(.L_x_34) ;  /* 0x00000000000c4947 */ /* 0x000fea0003800000 */
[----:B--2---:R-:W1:Y:S02]  /*2d20*/  LDG.E.U8 R105, desc[UR36][R12.64+0x1] ;  /* 0x000001240c697981 */ /* 0x004e64000c1e1100 */
[----:B-1----:R-:W-:-:S05]  /*2d30*/  PRMT R113, R105, 0x8880, RZ ;  /* 0x0000888069717816 */ /* 0x002fca00000000ff */
[----:B------:R-:W-:-:S07]  /*2d40*/  IMAD R22, R113, R104, RZ ;  /* 0x0000006871167224 */ /* 0x000fce00078e02ff */
.L_x_34:
[----:B------:R-:W-:Y:S05]  /*2d50*/  BSYNC B1 ;  /* 0x0000000000017941 */ /* 0x000fea0003800000 */
.L_x_33:
[----:B------:R-:W-:Y:S01]  /*2d60*/  @!P4 IMAD R97, R97, R23, R22 ;  /* 0x000000176161c224 */ /* 0x000fe200078e0216 */
[----:B------:R-:W-:Y:S01]  /*2d70*/  ISETP.GE.AND P0, PT, R112, 0x9, PT ;  /* 0x000000097000780c */ /* 0x000fe20003f06270 */
[----:B------:R-:W-:Y:S01]  /*2d80*/  IMAD.IADD R15, R115, 0x1, R15 ;  /* 0x00000001730f7824 */ /* 0x000fe200078e020f */
[----:B------:R-:W-:Y:S01]  /*2d90*/  IADD3 R14, P1, P2, R110, R118, R14 ;  /* 0x000000766e0e7210 */ /* 0x000fe20007a3e00e */
[----:B------:R-:W-:Y:S01]  /*2da0*/  BSSY B1, `(.L_x_35) ;  /* 0x000000b000017945 */ /* 0x000fe20003800000 */
[----:B------:R3:W-:Y:S01]  /*2db0*/  @!P4 STG.E.U8 desc[UR36][R4.64+0x1], R97 ;  /* 0x000001610400c986 */ /* 0x0007e2000c101124 */
[----:B------:R-:W-:Y:S02]  /*2dc0*/  ISETP.LT.OR P4, PT, R3, 0x1, !P0 ;  /* 0x000000010300780c */ /* 0x000fe40004781670 */
[----:B------:R-:W-:Y:S02]  /*2dd0*/  IADD3.X R15, R107, R119, R15, P1, P2 ;  /* 0x000000776b0f7210 */ /* 0x000fe40000fe440f */
[----:B------:R-:W-:-:S02]  /*2de0*/  IADD3 R121, P5, R121, 0x80, RZ ;  /* 0x0000008079797810 */ /* 0x000fc40007fbe0ff */
[C---:B------:R-:W-:Y:S02]  /*2df0*/  ISETP.LT.OR P1, PT, R3.reuse, 0x2, !P0 ;  /* 0x000000020300780c */ /* 0x040fe40004721670 */
[----:B------:R-:W-:-:S05]  /*2e00*/  ISETP.LT.OR P2, PT, R3, 0x9, !P3 ;  /* 0x000000090300780c */ /* 0x000fca0005f41670 */
[----:B---3--:R-:W-:Y:S08]  /*2e10*/  @P4 BRA `(.L_x_36) ;  /* 0x00000000000c4947 */ /* 0x008ff00003800000 */
[----:B--2---:R-:W2:Y:S02]  /*2e20*/  LDG.E.U8 R105, desc[UR36][R14.64] ;  /* 0x000000240e697981 */ /* 0x004ea4000c1e1100 */
[----:B--2---:R-:W-:-:S05]  /*2e30*/  PRMT R97, R105, 0x8880, RZ ;  /* 0x0000888069617816 */ /* 0x004fca00000000ff */
[----:B------:R-:W-:-:S07]  /*2e40*/  IMAD R22, R97, R104, RZ ;  /* 0x0000006861167224 */ /* 0x000fce00078e02ff */
.L_x_36:
[----:B------:R-:W-:Y:S05]  /*2e50*/  BSYNC B1 ;  /* 0x0000000000017941 */ /* 0x000fea0003800000 */
.L_x_35:
[----:B------:R-:W-:Y:S01]  /*2e60*/  @!P4 IMAD R97, R98, R23, R22 ;  /* 0x000000176261c224 */ /* 0x000fe200078e0216 */
[----:B------:R-:W-:Y:S04]  /*2e70*/  BSSY B1, `(.L_x_37) ;  /* 0x0000006000017945 */ /* 0x000fe80003800000 */
[----:B------:R3:W-:Y:S01]  /*2e80*/  @!P4 STG.E.U8 desc[UR36][R6.64], R97 ;  /* 0x000000610600c986 */ /* 0x0007e2000c101124 */
[----:B------:R-:W-:Y:S05]  /*2e90*/  @P1 BRA `(.L_x_38) ;  /* 0x00000000000c1947 */ /* 0x000fea0003800000 */
[----:B--2---:R-:W3:Y:S02]  /*2ea0*/  LDG.E.U8 R105, desc[UR36][R14.64+0x1] ;  /* 0x000001240e697981 */ /* 0x004ee4000c1e1100 */
[----:B---3--:R-:W-:-:S05]  /*2eb0*/  PRMT R97, R105, 0x8880, RZ ;  /* 0x0000888069617816 */ /* 0x008fca00000000ff */
[----:B------:R-:W-:-:S07]  /*2ec0*/  IMAD R22, R97, R104, RZ ;  /* 0x0000006861167224 */ /* 0x000fce00078e02ff */
.L_x_38:
[----:B------:R-:W-:Y:S05]  /*2ed0*/  BSYNC B1 ;  /* 0x0000000000017941 */ /* 0x000fea0003800000 */
.L_x_37:
[----:B------:R-:W-:Y:S01]  /*2ee0*/  @!P1 IMAD R99, R99, R23, R22 ;  /* 0x0000001763639224 */ /* 0x000fe200078e0216 */
[----:B------:R-:W-:Y:S04]  /*2ef0*/  BSSY B1, `(.L_x_39) ;  /* 0x0000006000017945 */ /* 0x000fe80003800000 */
[----:B------:R4:W-:Y:S01]  /*2f00*/  @!P1 STG.E.U8 desc[UR36][R6.64+0x1], R99 ;  /* 0x0000016306009986 */ /* 0x0009e2000c101124 */
[----:B------:R-:W-:Y:S05]  /*2f10*/  @P2 BRA `(.L_x_40) ;  /* 0x00000000000c2947 */ /* 0x000fea0003800000 */
[----:B--2---:R-:W3:Y:S02]  /*2f20*/  LDG.E.U8 R105, desc[UR36][R12.64+0x8] ;  /* 0x000008240c697981 */ /* 0x004ee4000c1e1100 */
[----:B---3--:R-:W-:-:S05]  /*2f30*/  PRMT R97, R105, 0x8880, RZ ;  /* 0x0000888069617816 */ /* 0x008fca00000000ff */
[----:B------:R-:W-:-:S07]  /*2f40*/  IMAD R22, R97, R104, RZ ;  /* 0x0000006861167224 */ /* 0x000fce00078e02ff */
.L_x_40:
[----:B------:R-:W-:Y:S05]  /*2f50*/  BSYNC B1 ;  /* 0x0000000000017941 */ /* 0x000fea0003800000 */
.L_x_39:
[----:B------:R-:W-:Y:S01]  /*2f60*/  ISETP.LT.OR P1, PT, R3, 0xa, !P3 ;  /* 0x0000000a0300780c */ /* 0x000fe20005f21670 */
[----:B----4-:R-:W-:Y:S01]  /*2f70*/  @!P2 IMAD R99, R100, R23, R22 ;  /* 0x000000176463a224 */ /* 0x010fe200078e0216 */
[----:B------:R-:W-:Y:S01]  /*2f80*/  BSSY B1, `(.L_x_41) ;  /* 0x000000b000017945 */ /* 0x000fe20003800000 */
[----:B---3--:R-:W-:-:S03]  /*2f90*/  IMAD.WIDE.U32 R96, R121, R116, R106 ;  /* 0x0000007479607225 */ /* 0x008fc600078e006a */
[----:B------:R3:W-:Y:S01]  /*2fa0*/  @!P2 STG.E.U8 desc[UR36][R4.64+0x8], R99 ;  /* 0x000008630400a986 */ /* 0x0007e2000c101124 */
[----:B------:R-:W-:Y:S01]  /*2fb0*/  IMAD.X R21, RZ, RZ, R21, P5 ;  /* 0x000000ffff157224 */ /* 0x000fe200028e0615 */
[C---:B------:R-:W-:Y:S02]  /*2fc0*/  ISETP.LT.OR P5, PT, R3.reuse, 0x9, !P0 ;  /* 0x000000090300780c */ /* 0x040fe400047a1670 */
[----:B------:R-:W-:Y:S02]  /*2fd0*/  ISETP.LT.OR P2, PT, R3, 0xa, !P0 ;  /* 0x0000000a0300780c */ /* 0x000fe40004741670 */
[----:B------:R-:W-:Y:S01]  /*2fe0*/  IADD3 R20, P4, R96, R118, RZ ;  /* 0x0000007660147210 */ /* 0x000fe20007f9e0ff */
[----:B------:R-:W-:-:S12]  /*2ff0*/  @P1 BRA `(.L_x_42) ;  /* 0x00000000000c1947 */ /* 0x000fd80003800000 */
[----:B--2---:R-:W3:Y:S02]  /*3000*/  LDG.E.U8 R105, desc[UR36][R12.64+0x9] ;  /* 0x000009240c697981 */ /* 0x004ee4000c1e1100 */
[----:B---3--:R-:W-:-:S05]  /*3010*/  PRMT R99, R105, 0x8880, RZ ;  /* 0x0000888069637816 */ /* 0x008fca00000000ff */
[----:B------:R-:W-:-:S07]  /*3020*/  IMAD R22, R99, R104, RZ ;  /* 0x0000006863167224 */ /* 0x000fce00078e02ff */
.L_x_42:
[----:B------:R-:W-:Y:S05]  /*3030*/  BSYNC B1 ;  /* 0x0000000000017941 */ /* 0x000fea0003800000 */
.L_x_41:
[----:B------:R-:W-:Y:S01]  /*3040*/  @!P1 IMAD R101, R101, R23, R22 ;  /* 0x0000001765659224 */ /* 0x000fe200078e0216 */
[----:B------:R-:W-:Y:S01]  /*3050*/  BSSY B1, `(.L_x_43) ;  /* 0x0000007000017945 */ /* 0x000fe20003800000 */
[----:B------:R-:W-:-:S03]  /*3060*/  IMAD R98, R21, R116, RZ ;  /* 0x0000007415627224 */ /* 0x000fc600078e02ff */
[----:B------:R4:W-:Y:S01]  /*3070*/  @!P1 STG.E.U8 desc[UR36][R4.64+0x9], R101 ;  /* 0x0000096504009986 */ /* 0x0009e2000c101124 */
[----:B------:R-:W-:Y:S05]  /*3080*/  @P5 BRA `(.L_x_44) ;  /* 0x00000000000c5947 */ /* 0x000fea0003800000 */
[----:B--2---:R-:W3:Y:S02]  /*3090*/  LDG.E.U8 R105, desc[UR36][R14.64+0x8] ;  /* 0x000008240e697981 */ /* 0x004ee4000c1e1100 */
[----:B---3--:R-:W-:-:S05]  /*30a0*/  PRMT R99, R105, 0x8880, RZ ;  /* 0x0000888069637816 */ /* 0x008fca00000000ff */
[----:B------:R-:W-:-:S07]  /*30b0*/  IMAD R22, R99, R104, RZ ;  /* 0x0000006863167224 */ /* 0x000fce00078e02ff */
.L_x_44:
[----:B------:R-:W-:Y:S05]  /*30c0*/  BSYNC B1 ;  /* 0x0000000000017941 */ /* 0x000fea0003800000 */
.L_x_43:
[----:B---3--:R-:W-:Y:S01]  /*30d0*/  @!P5 IMAD R99, R102, R23, R22 ;  /* 0x000000176663d224 */ /* 0x008fe200078e0216 */
[----:B------:R-:W-:Y:S01]  /*30e0*/  BSSY B1, `(.L_x_45) ;  /* 0x0000007000017945 */ /* 0x000fe20003800000 */
[----:B----4-:R-:W-:-:S03]  /*30f0*/  IMAD R101, R121, R117, R98 ;  /* 0x0000007579657224 */ /* 0x010fc600078e0262 */
[----:B------:R3:W-:Y:S01]  /*3100*/  @!P5 STG.E.U8 desc[UR36][R6.64+0x8], R99 ;  /* 0x000008630600d986 */ /* 0x0007e2000c101124 */
[----:B------:R-:W-:Y:S05]  /*3110*/  @P2 BRA `(.L_x_46) ;  /* 0x00000000000c2947 */ /* 0x000fea0003800000 */
[----:B--2---:R-:W3:Y:S02]  /*3120*/  LDG.E.U8 R105, desc[UR36][R14.64+0x9] ;  /* 0x000009240e697981 */ /* 0x004ee4000c1e1100 */
[----:B---3--:R-:W-:-:S05]  /*3130*/  PRMT R99, R105, 0x8880, RZ ;  /* 0x0000888069637816 */ /* 0x008fca00000000ff */
[----:B------:R-:W-:-:S07]  /*3140*/  IMAD R22, R99, R104, RZ ;  /* 0x0000006863167224 */ /* 0x000fce00078e02ff */
.L_x_46:
[----:B------:R-:W-:Y:S05]  /*3150*/  BSYNC B1 ;  /* 0x0000000000017941 */ /* 0x000fea0003800000 */
.L_x_45:
[----:B------:R-:W-:Y:S01]  /*3160*/  ISETP.GE.AND P1, PT, R112, 0x81, PT ;  /* 0x000000817000780c */ /* 0x000fe20003f26270 */
[----:B------:R-:W-:Y:S01]  /*3170*/  @!P2 IMAD R103, R103, R23, R22 ;  /* 0x000000176767a224 */ /* 0x000fe200078e0216 */
[----:B------:R-:W-:Y:S01]  /*3180*/  IADD3.X R21, R119, R97, R101, P4, !PT ;  /* 0x0000006177157210 */ /* 0x000fe200027fe465 */
[----:B------:R-:W-:Y:S01]  /*3190*/  IMAD.WIDE.U32 R108, R121, R116, R108 ;  /* 0x00000074796c7225 */ /* 0x000fe200078e006c */
[----:B------:R-:W-:Y:S01]  /*31a0*/  ISETP.LT.OR P4, PT, R3, 0x1, !P1 ;  /* 0x000000010300780c */ /* 0x000fe20004f81670 */
[----:B------:R-:W-:Y:S01]  /*31b0*/  BSSY B1, `(.L_x_47) ;  /* 0x0000008000017945 */ /* 0x000fe20003800000 */
[----:B------:R4:W-:Y:S01]  /*31c0*/  @!P2 STG.E.U8 desc[UR36][R6.64+0x9], R103 ;  /* 0x000009670600a986 */ /* 0x0009e2000c101124 */
[----:B------:R-:W-:Y:S01]  /*31d0*/  IADD3 R96, P2, P5, R110, R118, R108 ;  /* 0x000000766e607210 */ /* 0x000fe20007d5e06c */
[----:B------:R-:W-:-:S09]  /*31e0*/  IMAD.IADD R108, R101, 0x1, R109 ;  /* 0x00000001656c7824 */ /* 0x000fd200078e026d */
[----:B------:R-:W-:Y:S05]  /*31f0*/  @P4 BRA `(.L_x_48) ;  /* 0x00000000000c4947 */ /* 0x000fea0003800000 */
[----:B--2---:R-:W3:Y:S02]  /*3200*/  LDG.E.U8 R105, desc[UR36][R20.64] ;  /* 0x0000002414697981 */ /* 0x004ee4000c1e1100 */
[----:B---3--:R-:W-:-:S05]  /*3210*/  PRMT R99, R105, 0x8880, RZ ;  /* 0x0000888069637816 */ /* 0x008fca00000000ff */
[----:B------:R-:W-:-:S07]  /*3220*/  IMAD R22, R99, R104, RZ ;  /* 0x0000006863167224 */ /* 0x000fce00078e02ff */
.L_x_48:
[----:B------:R-:W-:Y:S05]  /*3230*/  BSYNC B1 ;  /* 0x0000000000017941 */ /* 0x000fea0003800000 */
.L_x_47:
[----:B---3--:R-:W-:Y:S01]  /*3240*/  @!P4 IMAD R99, R88, R23, R22 ;  /* 0x000000175863c224 */ /* 0x008fe200078e0216 */
[----:B------:R-:W-:Y:S01]  /*3250*/  IADD3.X R97, R107, R119, R108, P2, P5 ;  /* 0x000000776b617210 */ /* 0x000fe200017ea46c */
[----:B------:R-:W-:Y:S01]  /*3260*/  BSSY B1, `(.L_x_49) ;  /* 0x0000009000017945 */ /* 0x000fe20003800000 */
[----:B------:R-:W-:Y:S02]  /*3270*/  ISETP.GE.AND P2, PT, R112, 0x89, PT ;  /* 0x000000897000780c */ /* 0x000fe40003f46270 */
[----:B------:R3:W-:Y:S01]  /*3280*/  @!P4 STG.E.U8 desc[UR36][R10.64], R99 ;  /* 0x000000630a00c986 */ /* 0x0007e2000c101124 */
[C---:B------:R-:W-:Y:S02]  /*3290*/  ISETP.LT.OR P4, PT, R3.reuse, 0x2, !P1 ;  /* 0x000000020300780c */ /* 0x040fe40004f81670 */
[----:B------:R-:W-:-:S11]  /*32a0*/  ISETP.LT.OR P5, PT, R3, 0x1, !P2 ;  /* 0x000000010300780c */ /* 0x000fd600057a1670 */
[----:B---3--:R-:W-:Y:S05]  /*32b0*/  @P4 BRA `(.L_x_50) ;  /* 0x00000000000c4947 */ /* 0x008fea0003800000 */
[----:B--2---:R-:W2:Y:S02]  /*32c0*/  LDG.E.U8 R105, desc[UR36][R20.64+0x1] ;  /* 0x0000012414697981 */ /* 0x004ea4000c1e1100 */
[----:B--2---:R-:W-:-:S05]  /*32d0*/  PRMT R99, R105, 0x8880, RZ ;  /* 0x0000888069637816 */ /* 0x004fca00000000ff */
[----:B------:R-:W-:-:S07]  /*32e0*/  IMAD R22, R99, R104, RZ ;  /* 0x0000006863167224 */ /* 0x000fce00078e02ff */
.L_x_50:
[----:B------:R-:W-:Y:S05]  /*32f0*/  BSYNC B1 ;  /* 0x0000000000017941 */ /* 0x000fea0003800000 */
.L_x_49:
[----:B------:R-:W-:Y:S01]  /*3300*/  @!P4 IMAD R89, R89, R23, R22 ;  /* 0x000000175959c224 */ /* 0x000fe200078e0216 */
[----:B------:R-:W-:Y:S04]  /*3310*/  BSSY B1, `(.L_x_51) ;  /* 0x0000006000017945 */ /* 0x000fe80003800000 */
[----:B------:R3:W-:Y:S01]  /*3320*/  @!P4 STG.E.U8 desc[UR36][R10.64+0x1], R89 ;  /* 0x000001590a00c986 */ /* 0x0007e2000c101124 */
[----:B------:R-:W-:Y:S05]  /*3330*/  @P5 BRA `(.L_x_52) ;  /* 0x00000000000c5947 */ /* 0x000fea0003800000 */
[----:B--2---:R-:W3:Y:S02]  /*3340*/  LDG.E.U8 R105, desc[UR36][R96.64] ;  /* 0x0000002460697981 */ /* 0x004ee4000c1e1100 */
[----:B---3--:R-:W-:-:S05]  /*3350*/  PRMT R89, R105, 0x8880, RZ ;  /* 0x0000888069597816 */ /* 0x008fca00000000ff */
[----:B------:R-:W-:-:S07]  /*3360*/  IMAD R22, R89, R104, RZ ;  /* 0x0000006859167224 */ /* 0x000fce00078e02ff */
.L_x_52:
[----:B------:R-:W-:Y:S05]  /*3370*/  BSYNC B1 ;  /* 0x0000000000017941 */ /* 0x000fea0003800000 */
.L_x_51:
[C---:B------:R-:W-:Y:S01]  /*3380*/  ISETP.LT.OR P4, PT, R3.reuse, 0x2, !P2 ;  /* 0x000000020300780c */ /* 0x040fe20005781670 */
[----:B---3--:R-:W-:Y:S01]  /*3390*/  @!P5 IMAD R89, R90, R23, R22 ;  /* 0x000000175a59d224 */ /* 0x008fe200078e0216 */
[----:B------:R-:W-:Y:S04]  /*33a0*/  BSSY B1, `(.L_x_53) ;  /* 0x0000007000017945 */ /* 0x000fe80003800000 */
[----:B------:R3:W-:Y:S01]  /*33b0*/  @!P5 STG.E.U8 desc[UR36][R8.64], R89 ;  /* 0x000000590800d986 */ /* 0x0007e2000c101124 */
[----:B------:R-:W-:-:S06]  /*33c0*/  ISETP.LT.OR P5, PT, R3, 0x9, !P1 ;  /* 0x000000090300780c */ /* 0x000fcc0004fa1670 */
[----:B------:R-:W-:Y:S07]  /*33d0*/  @P4 BRA `(.L_x_54) ;  /* 0x00000000000c4947 */ /* 0x000fee0003800000 */
[----:B--2---:R-:W3:Y:S02]  /*33e0*/  LDG.E.U8 R105, desc[UR36][R96.64+0x1] ;  /* 0x0000012460697981 */ /* 0x004ee4000c1e1100 */
[----:B---3--:R-:W-:-:S05]  /*33f0*/  PRMT R89, R105, 0x8880, RZ ;  /* 0x0000888069597816 */ /* 0x008fca00000000ff */
[----:B------:R-:W-:-:S07]  /*3400*/  IMAD R22, R89, R104, RZ ;  /* 0x0000006859167224 */ /* 0x000fce00078e02ff */
.L_x_54:
[----:B------:R-:W-:Y:S05]  /*3410*/  BSYNC B1 ;  /* 0x0000000000017941 */ /* 0x000fea0003800000 */
.L_x_53:
[----:B------:R-:W-:Y:S01]  /*3420*/  @!P4 IMAD R91, R91, R23, R22 ;  /* 0x000000175b5bc224 */ /* 0x000fe200078e0216 */
[----:B------:R-:W-:Y:S04]  /*3430*/  BSSY B1, `(.L_x_55) ;  /* 0x0000006000017945 */ /* 0x000fe80003800000 */
[----:B------:R0:W-:Y:S01]  /*3440*/  @!P4 STG.E.U8 desc[UR36][R8.64+0x1], R91 ;  /* 0x0000015b0800c986 */ /* 0x0001e2000c101124 */
[----:B------:R-:W-:Y:S05]  /*3450*/  @P5 BRA `(.L_x_56) ;  /* 0x00000000000c5947 */ /* 0x000fea0003800000 */
[----:B--2---:R-:W3:Y:S02]  /*3460*/  LDG.E.U8 R105, desc[UR36][R20.64+0x8] ;  /* 0x0000082414697981 */ /* 0x004ee4000c1e1100 */
[----:B---3--:R-:W-:-:S05]  /*3470*/  PRMT R89, R105, 0x8880, RZ ;  /* 0x0000888069597816 */ /* 0x008fca00000000ff */
[----:B------:R-:W-:-:S07]  /*3480*/  IMAD R22, R89, R104, RZ ;  /* 0x0000006859167224 */ /* 0x000fce00078e02ff */
.L_x_56:
[----:B------:R-:W-:Y:S05]  /*3490*/  BSYNC B1 ;  /* 0x0000000000017941 */ /* 0x000fea0003800000 */
.L_x_55:
        /* <DEDUP_REMOVED lines=9> */
.L_x_58:
[----:B------:R-:W-:Y:S05]  /*3530*/  BSYNC B1 ;  /* 0x0000000000017941 */ /* 0x000fea0003800000 */
.L_x_57:
[----:B------:R-:W-:Y:S01]  /*3540*/  @!P4 IMAD R93, R93, R23, R22 ;  /* 0x000000175d5dc224 */ /* 0x000fe200078e0216 */
[----:B------:R-:W-:Y:S04]  /*3550*/  BSSY B1, `(.L_x_59) ;  /* 0x0000006000017945 */ /* 0x000fe80003800000 */
[----:B------:R0:W-:Y:S01]  /*3560*/  @!P4 STG.E.U8 desc[UR36][R10.64+0x9], R93 ;  /* 0x0000095d0a00c986 */ /* 0x0001e2000c101124 */
[----:B------:R-:W-:Y:S05]  /*3570*/  @P5 BRA `(.L_x_60) ;  /* 0x00000000000c5947 */ /* 0x000fea0003800000 */
[----:B--2---:R-:W3:Y:S02]  /*3580*/  LDG.E.U8 R105, desc[UR36][R96.64+0x8] ;  /* 0x0000082460697981 */ /* 0x004ee4000c1e1100 */
[----:B---3--:R-:W-:-:S05]  /*3590*/  PRMT R89, R105, 0x8880, RZ ;  /* 0x0000888069597816 */ /* 0x008fca00000000ff */
[----:B------:R-:W-:-:S07]  /*35a0*/  IMAD R22, R89, R104, RZ ;  /* 0x0000006859167224 */ /* 0x000fce00078e02ff */
.L_x_60:
[----:B------:R-:W-:Y:S05]  /*35b0*/  BSYNC B1 ;  /* 0x0000000000017941 */ /* 0x000fea0003800000 */
.L_x_59:
        /* <DEDUP_REMOVED lines=9> */
.L_x_62:
[----:B------:R-:W-:Y:S05]  /*3650*/  BSYNC B1 ;  /* 0x0000000000017941 */ /* 0x000fea0003800000 */
.L_x_61:
[----:B------:R-:W-:Y:S01]  /*3660*/  @!P4 IMAD R95, R95, R23, R22 ;  /* 0x000000175f5fc224 */ /* 0x000fe200078e0216 */
[----:B------:R-:W-:Y:S04]  /*3670*/  BSSY B1, `(.L_x_63) ;  /* 0x0000006000017945 */ /* 0x000fe80003800000 */
[----:B------:R0:W-:Y:S01]  /*3680*/  @!P4 STG.E.U8 desc[UR36][R8.64+0x9], R95 ;  /* 0x0000095f0800c986 */ /* 0x0001e2000c101124 */
[----:B------:R-:W-:Y:S05]  /*3690*/  @P5 BRA `(.L_x_64) ;  /* 0x00000000000c5947 */ /* 0x000fea0003800000 */
[----:B--2---:R-:W3:Y:S02]  /*36a0*/  LDG.E.U8 R105, desc[UR36][R12.64+0x10] ;  /* 0x000010240c697981 */ /* 0x004ee4000c1e1100 */
[----:B---3--:R-:W-:-:S05]  /*36b0*/  PRMT R89, R105, 0x8880, RZ ;  /* 0x0000888069597816 */ /* 0x008fca00000000ff */
[----:B------:R-:W-:-:S07]  /*36c0*/  IMAD R22, R89, R104, RZ ;  /* 0x0000006859167224 */ /* 0x000fce00078e02ff */
.L_x_64:
[----:B------:R-:W-:Y:S05]  /*36d0*/  BSYNC B1 ;  /* 0x0000000000017941 */ /* 0x000fea0003800000 */
.L_x_63:
        /* <DEDUP_REMOVED lines=9> */
.L_x_66:
[----:B------:R-:W-:Y:S05]  /*3770*/  BSYNC B1 ;  /* 0x0000000000017941 */ /* 0x000fea0003800000 */
.L_x_65:
[----:B------:R-:W-:Y:S01]  /*3780*/  @!P4 IMAD R81, R81, R23, R22 ;  /* 0x000000175151c224 */ /* 0x000fe200078e0216 */
[----:B------:R-:W-:Y:S04]  /*3790*/  BSSY B1, `(.L_x_67) ;  /* 0x0000006000017945 */ /* 0x000fe80003800000 */
[----:B------:R0:W-:Y:S01]  /*37a0*/  @!P4 STG.E.U8 desc[UR36][R4.64+0x11], R81 ;  /* 0x000011510400c986 */ /* 0x0001e2000c101124 */
[----:B------:R-:W-:Y:S05]  /*37b0*/  @P5 BRA `(.L_x_68) ;  /* 0x00000000000c5947 */ /* 0x000fea0003800000 */
[----:B--2---:R-:W0:Y:S02]  /*37c0*/  LDG.E.U8 R105, desc[UR36][R14.64+0x10] ;  /* 0x000010240e697981 */ /* 0x004e24000c1e1100 */
[----:B0-----:R-:W-:-:S05]  /*37d0*/  PRMT R81, R105, 0x8880, RZ ;  /* 0x0000888069517816 */ /* 0x001fca00000000ff */
[----:B------:R-:W-:-:S07]  /*37e0*/  IMAD R22, R81, R104, RZ ;  /* 0x0000006851167224 */ /* 0x000fce00078e02ff */
.L_x_68:
[----:B------:R-:W-:Y:S05]  /*37f0*/  BSYNC B1 ;  /* 0x0000000000017941 */ /* 0x000fea0003800000 */
.L_x_67:
[C---:B------:R-:W-:Y:S01]  /*3800*/  ISETP.LT.OR P4, PT, R3.reuse, 0x12, !P0 ;  /* 0x000000120300780c */ /* 0x040fe20004781670 */
[----:B0-----:R-:W-:Y:S01]  /*3810*/  @!P5 IMAD R81, R82, R23, R22 ;  /* 0x000000175251d224 */ /* 0x001fe200078e0216 */
[----:B------:R-:W-:Y:S04]  /*3820*/  BSSY B1, `(.L_x_69) ;  /* 0x0000007000017945 */ /* 0x000fe80003800000 */
[----:B------:R0:W-:Y:S01]  /*3830*/  @!P5 STG.E.U8 desc[UR36][R6.64+0x10], R81 ;  /* 0x000010510600d986 */ /* 0x0001e2000c101124 */
[----:B------:R-:W-:-:S06]  /*3840*/  ISETP.LT.OR P5, PT, R3, 0x19, !P3 ;  /* 0x000000190300780c */ /* 0x000fcc0005fa1670 */
[----:B------:R-:W-:Y:S07]  /*3850*/  @P4 BRA `(.L_x_70) ;  /* 0x00000000000c4947 */ /* 0x000fee0003800000 */
[----:B--2---:R-:W0:Y:S02]  /*3860*/  LDG.E.U8 R105, desc[UR36][R14.64+0x11] ;  /* 0x000011240e697981 */ /* 0x004e24000c1e1100 */
[----:B0-----:R-:W-:-:S05]  /*3870*/  PRMT R81, R105, 0x8880, RZ ;  /* 0x0000888069517816 */ /* 0x001fca00000000ff */
[----:B------:R-:W-:-:S07]  /*3880*/  IMAD R22, R81, R104, RZ ;  /* 0x0000006851167224 */ /* 0x000fce00078e02ff */
.L_x_70:
[----:B------:R-:W-:Y:S05]  /*3890*/  BSYNC B1 ;  /* 0x0000000000017941 */ /* 0x000fea0003800000 */
.L_x_69:
[----:B------:R-:W-:Y:S01]  /*38a0*/  @!P4 IMAD R83, R83, R23, R22 ;  /* 0x000000175353c224 */ /* 0x000fe200078e0216 */
[----:B------:R-:W-:Y:S04]  /*38b0*/  BSSY B1, `(.L_x_71) ;  /* 0x0000006000017945 */ /* 0x000fe80003800000 */
[----:B------:R0:W-:Y:S01]  /*38c0*/  @!P4 STG.E.U8 desc[UR36][R6.64+0x11], R83 ;  /* 0x000011530600c986 */ /* 0x0001e2000c101124 */
[----:B------:R-:W-:Y:S05]  /*38d0*/  @P5 BRA `(.L_x_72) ;  /* 0x00000000000c5947 */ /* 0x000fea0003800000 */
[----:B--2---:R-:W0:Y:S02]  /*38e0*/  LDG.E.U8 R105, desc[UR36][R12.64+0x18] ;  /* 0x000018240c697981 */ /* 0x004e24000c1e1100 */
[----:B0-----:R-:W-:-:S05]  /*38f0*/  PRMT R81, R105, 0x8880, RZ ;  /* 0x0000888069517816 */ /* 0x001fca00000000ff */
[----:B------:R-:W-:-:S07]  /*3900*/  IMAD R22, R81, R104, RZ ;  /* 0x0000006851167224 */ /* 0x000fce00078e02ff */
.L_x_72:
[----:B------:R-:W-:Y:S05]  /*3910*/  BSYNC B1 ;  /* 0x0000000000017941 */ /* 0x000fea0003800000 */
.L_x_71:
        /* <DEDUP_REMOVED lines=9> */
.L_x_74:
[----:B------:R-:W-:Y:S05]  /*39b0*/  BSYNC B1 ;  /* 0x0000000000017941 */ /* 0x000fea0003800000 */
.L_x_73:
[----:B------:R-:W-:Y:S01]  /*39c0*/  @!P4 IMAD R85, R85, R23, R22 ;  /* 0x000000175555c224 */ /* 0x000fe200078e0216 */
[----:B------:R-:W-:Y:S04]  /*39d0*/  BSSY B1, `(.L_x_75) ;  /* 0x0000006000017945 */ /* 0x000fe80003800000 */
[----:B------:R0:W-:Y:S01]  /*39e0*/  @!P4 STG.E.U8 desc[UR36][R4.64+0x19], R85 ;  /* 0x000019550400c986 */ /* 0x0001e2000c101124 */
[----:B------:R-:W-:Y:S05]  /*39f0*/  @P5 BRA `(.L_x_76) ;  /* 0x00000000000c5947 */ /* 0x000fea0003800000 */
[----:B--2---:R-:W0:Y:S02]  /*3a00*/  LDG.E.U8 R105, desc[UR36][R14.64+0x18] ;  /* 0x000018240e697981 */ /* 0x004e24000c1e1100 */
[----:B0-----:R-:W-:-:S05]  /*3a10*/  PRMT R81, R105, 0x8880, RZ ;  /* 0x0000888069517816 */ /* 0x001fca00000000ff */
[----:B------:R-:W-:-:S07]  /*3a20*/  IMAD R22, R81, R104, RZ ;  /* 0x0000006851167224 */ /* 0x000fce00078e02ff */
.L_x_76:
[----:B------:R-:W-:Y:S05]  /*3a30*/  BSYNC B1 ;  /* 0x0000000000017941 */ /* 0x000fea0003800000 */
.L_x_75:
        /* <DEDUP_REMOVED lines=9> */
.L_x_78:
[----:B------:R-:W-:Y:S05]  /*3ad0*/  BSYNC B1 ;  /* 0x0000000000017941 */ /* 0x000fea0003800000 */
.L_x_77:
[----:B------:R-:W-:Y:S01]  /*3ae0*/  @!P4 IMAD R87, R87, R23, R22 ;  /* 0x000000175757c224 */ /* 0x000fe200078e0216 */
[----:B------:R-:W-:Y:S04]  /*3af0*/  BSSY B1, `(.L_x_79) ;  /* 0x0000006000017945 */ /* 0x000fe80003800000 */
[----:B------:R0:W-:Y:S01]  /*3b00*/  @!P4 STG.E.U8 desc[UR36][R6.64+0x19], R87 ;  /* 0x000019570600c986 */ /* 0x0001e2000c101124 */
[----:B------:R-:W-:Y:S05]  /*3b10*/  @P5 BRA `(.L_x_80) ;  /* 0x00000000000c5947 */ /* 0x000fea0003800000 */
[----:B--2---:R-:W0:Y:S02]  /*3b20*/  LDG.E.U8 R105, desc[UR36][R20.64+0x10] ;  /* 0x0000102414697981 */ /* 0x004e24000c1e1100 */
[----:B0-----:R-:W-:-:S05]  /*3b30*/  PRMT R81, R105, 0x8880, RZ ;  /* 0x0000888069517816 */ /* 0x001fca00000000ff */
[----:B------:R-:W-:-:S07]  /*3b40*/  IMAD R22, R81, R104, RZ ;  /* 0x0000006851167224 */ /* 0x000fce00078e02ff */
.L_x_80:
[----:B------:R-:W-:Y:S05]  /*3b50*/  BSYNC B1 ;  /* 0x0000000000017941 */ /* 0x000fea0003800000 */
.L_x_79:
        /* <DEDUP_REMOVED lines=9> */
.L_x_82:
[----:B------:R-:W-:Y:S05]  /*3bf0*/  BSYNC B1 ;  /* 0x0000000000017941 */ /* 0x000fea0003800000 */
.L_x_81:
[----:B------:R-:W-:Y:S01]  /*3c00*/  @!P4 IMAD R73, R73, R23, R22 ;  /* 0x000000174949c224 */ /* 0x000fe200078e0216 */
[----:B------:R-:W-:Y:S04]  /*3c10*/  BSSY B1, `(.L_x_83) ;  /* 0x0000006000017945 */ /* 0x000fe80003800000 */
[----:B------:R0:W-:Y:S01]  /*3c20*/  @!P4 STG.E.U8 desc[UR36][R10.64+0x11], R73 ;  /* 0x000011490a00c986 */ /* 0x0001e2000c101124 */
[----:B------:R-:W-:Y:S05]  /*3c30*/  @P5 BRA `(.L_x_84) ;  /* 0x00000000000c5947 */ /* 0x000fea0003800000 */
[----:B--2---:R-:W0:Y:S02]  /*3c40*/  LDG.E.U8 R105, desc[UR36][R96.64+0x10] ;  /* 0x0000102460697981 */ /* 0x004e24000c1e1100 */
[----:B0-----:R-:W-:-:S05]  /*3c50*/  PRMT R73, R105, 0x8880, RZ ;  /* 0x0000888069497816 */ /* 0x001fca00000000ff */
[----:B------:R-:W-:-:S07]  /*3c60*/  IMAD R22, R73, R104, RZ ;  /* 0x0000006849167224 */ /* 0x000fce00078e02ff */
.L_x_84:
[----:B------:R-:W-:Y:S05]  /*3c70*/  BSYNC B1 ;  /* 0x0000000000017941 */ /* 0x000fea0003800000 */
.L_x_83:
        /* <DEDUP_REMOVED lines=9> */
.L_x_86:
[----:B------:R-:W-:Y:S05]  /*3d10*/  BSYNC B1 ;  /* 0x0000000000017941 */ /* 0x000fea0003800000 */
.L_x_85:
[----:B------:R-:W-:Y:S01]  /*3d20*/  @!P4 IMAD R75, R75, R23, R22 ;  /* 0x000000174b4bc224 */ /* 0x000fe200078e0216 */
[----:B------:R-:W-:Y:S04]  /*3d30*/  BSSY B1, `(.L_x_87) ;  /* 0x0000006000017945 */ /* 0x000fe80003800000 */
[----:B------:R0:W-:Y:S01]  /*3d40*/  @!P4 STG.E.U8 desc[UR36][R8.64+0x11], R75 ;  /* 0x0000114b0800c986 */ /* 0x0001e2000c101124 */
[----:B------:R-:W-:Y:S05]  /*3d50*/  @P5 BRA `(.L_x_88) ;  /* 0x00000000000c5947 */ /* 0x000fea0003800000 */
[----:B--2---:R-:W0:Y:S02]  /*3d60*/  LDG.E.U8 R105, desc[UR36][R20.64+0x18] ;  /* 0x0000182414697981 */ /* 0x004e24000c1e1100 */
[----:B0-----:R-:W-:-:S05]  /*3d70*/  PRMT R73, R105, 0x8880, RZ ;  /* 0x0000888069497816 */ /* 0x001fca00000000ff */
[----:B------:R-:W-:-:S07]  /*3d80*/  IMAD R22, R73, R104, RZ ;  /* 0x0000006849167224 */ /* 0x000fce00078e02ff */
.L_x_88:
[----:B------:R-:W-:Y:S05]  /*3d90*/  BSYNC B1 ;  /* 0x0000000000017941 */ /* 0x000fea0003800000 */
.L_x_87:
        /* <DEDUP_REMOVED lines=9> */
.L_x_90:
[----:B------:R-:W-:Y:S05]  /*3e30*/  BSYNC B1 ;  /* 0x0000000000017941 */ /* 0x000fea0003800000 */
.L_x_89:
[----:B------:R-:W-:Y:S01]  /*3e40*/  @!P4 IMAD R77, R77, R23, R22 ;  /* 0x000000174d4dc224 */ /* 0x000fe200078e0216 */
[----:B------:R-:W-:Y:S04]  /*3e50*/  BSSY B1, `(.L_x_91) ;  /* 0x0000006000017945 */ /* 0x000fe80003800000 */
[----:B------:R0:W-:Y:S01]  /*3e60*/  @!P4 STG.E.U8 desc[UR36][R10.64+0x19], R77 ;  /* 0x0000194d0a00c986 */ /* 0x0001e2000c101124 */
[----:B------:R-:W-:Y:S05]  /*3e70*/  @P5 BRA `(.L_x_92) ;  /* 0x00000000000c5947 */ /* 0x000fea0003800000 */
[----:B--2---:R-:W0:Y:S02]  /*3e80*/  LDG.E.U8 R105, desc[UR36][R96.64+0x18] ;  /* 0x0000182460697981 */ /* 0x004e24000c1e1100 */
[----:B0-----:R-:W-:-:S05]  /*3e90*/  PRMT R73, R105, 0x8880, RZ ;  /* 0x0000888069497816 */ /* 0x001fca00000000ff */
[----:B------:R-:W-:-:S07]  /*3ea0*/  IMAD R22, R73, R104, RZ ;  /* 0x0000006849167224 */ /* 0x000fce00078e02ff */
.L_x_92:
[----:B------:R-:W-:Y:S05]  /*3eb0*/  BSYNC B1 ;  /* 0x0000000000017941 */ /* 0x000fea0003800000 */
.L_x_91:
        /* <DEDUP_REMOVED lines=9> */
.L_x_94:
[----:B------:R-:W-:Y:S05]  /*3f50*/  BSYNC B1 ;  /* 0x0000000000017941 */ /* 0x000fea0003800000 */
.L_x_93:
[----:B------:R-:W-:Y:S01]  /*3f60*/  @!P4 IMAD R79, R79, R23, R22 ;  /* 0x000000174f4fc224 */ /* 0x000fe200078e0216 */
[----:B------:R-:W-:Y:S04]  /*3f70*/  BSSY B1, `(.L_x_95) ;  /* 0x0000006000017945 */ /* 0x000fe80003800000 */
[----:B------:R0:W-:Y:S01]  /*3f80*/  @!P4 STG.E.U8 desc[UR36][R8.64+0x19], R79 ;  /* 0x0000194f0800c986 */ /* 0x0001e2000c101124 */
[----:B------:R-:W-:Y:S05]  /*3f90*/  @P5 BRA `(.L_x_96) ;  /* 0x00000000000c5947 */ /* 0x000fea0003800000 */
[----:B--2---:R-:W0:Y:S02]  /*3fa0*/  LDG.E.U8 R105, desc[UR36][R12.64+0x20] ;  /* 0x000020240c697981 */ /* 0x004e24000c1e1100 */
[----:B0-----:R-:W-:-:S05]  /*3fb0*/  PRMT R73, R105, 0x8880, RZ ;  /* 0x0000888069497816 */ /* 0x001fca00000000ff */
[----:B------:R-:W-:-:S07]  /*3fc0*/  IMAD R22, R73, R104, RZ ;  /* 0x0000006849167224 */ /* 0x000fce00078e02ff */
.L_x_96:
[----:B------:R-:W-:Y:S05]  /*3fd0*/  BSYNC B1 ;  /* 0x0000000000017941 */ /* 0x000fea0003800000 */
.L_x_95:
        /* <DEDUP_REMOVED lines=9> */
.L_x_98:
[----:B------:R-:W-:Y:S05]  /*4070*/  BSYNC B1 ;  /* 0x0000000000017941 */ /* 0x000fea0003800000 */
.L_x_97:
[----:B------:R-:W-:Y:S01]  /*4080*/  @!P4 IMAD R65, R65, R23, R22 ;  /* 0x000000174141c224 */ /* 0x000fe200078e0216 */
[----:B------:R-:W-:Y:S04]  /*4090*/  BSSY B1, `(.L_x_99) ;  /* 0x0000006000017945 */ /* 0x000fe80003800000 */
[----:B------:R0:W-:Y:S01]  /*40a0*/  @!P4 STG.E.U8 desc[UR36][R4.64+0x21], R65 ;  /* 0x000021410400c986 */ /* 0x0001e2000c101124 */
[----:B------:R-:W-:Y:S05]  /*40b0*/  @P5 BRA `(.L_x_100) ;  /* 0x00000000000c5947 */ /* 0x000fea0003800000 */
[----:B--2---:R-:W0:Y:S02]  /*40c0*/  LDG.E.U8 R105, desc[UR36][R14.64+0x20] ;  /* 0x000020240e697981 */ /* 0x004e24000c1e1100 */
[----:B0-----:R-:W-:-:S05]  /*40d0*/  PRMT R65, R105, 0x8880, RZ ;  /* 0x0000888069417816 */ /* 0x001fca00000000ff */
[----:B------:R-:W-:-:S07]  /*40e0*/  IMAD R22, R65, R104, RZ ;  /* 0x0000006841167224 */ /* 0x000fce00078e02ff */
.L_x_100:
[----:B------:R-:W-:Y:S05]  /*40f0*/  BSYNC B1 ;  /* 0x0000000000017941 */ /* 0x000fea0003800000 */
.L_x_99:
        /* <DEDUP_REMOVED lines=9> */
.L_x_102:
[----:B------:R-:W-:Y:S05]  /*4190*/  BSYNC B1 ;  /* 0x0000000000017941 */ /* 0x000fea0003800000 */
.L_x_101:
[----:B------:R-:W-:Y:S01]  /*41a0*/  @!P4 IMAD R67, R67, R23, R22 ;  /* 0x000000174343c224 */ /* 0x000fe200078e0216 */
[----:B------:R-:W-:Y:S04]  /*41b0*/  BSSY B1, `(.L_x_103) ;  /* 0x0000006000017945 */ /* 0x000fe80003800000 */
[----:B------:R0:W-:Y:S01]  /*41c0*/  @!P4 STG.E.U8 desc[UR36][R6.64+0x21], R67 ;  /* 0x000021430600c986 */ /* 0x0001e2000c101124 */
[----:B------:R-:W-:Y:S05]  /*41d0*/  @P5 BRA `(.L_x_104) ;  /* 0x00000000000c5947 */ /* 0x000fea0003800000 */
[----:B--2---:R-:W0:Y:S02]  /*41e0*/  LDG.E.U8 R105, desc[UR36][R12.64+0x28] ;  /* 0x000028240c697981 */ /* 0x004e24000c1e1100 */
[----:B0-----:R-:W-:-:S05]  /*41f0*/  PRMT R65, R105, 0x8880, RZ ;  /* 0x0000888069417816 */ /* 0x001fca00000000ff */
[----:B------:R-:W-:-:S07]  /*4200*/  IMAD R22, R65, R104, RZ ;  /* 0x0000006841167224 */ /* 0x000fce00078e02ff */
.L_x_104:
[----:B------:R-:W-:Y:S05]  /*4210*/  BSYNC B1 ;  /* 0x0000000000017941 */ /* 0x000fea0003800000 */
.L_x_103:
        /* <DEDUP_REMOVED lines=9> */
.L_x_106:
[----:B------:R-:W-:Y:S05]  /*42b0*/  BSYNC B1 ;  /* 0x0000000000017941 */ /* 0x000fea0003800000 */
.L_x_105:
[----:B------:R-:W-:Y:S01]  /*42c0*/  @!P4 IMAD R69, R69, R23, R22 ;  /* 0x000000174545c224 */ /* 0x000fe200078e0216 */
[----:B------:R-:W-:Y:S04]  /*42d0*/  BSSY B1, `(.L_x_107) ;  /* 0x0000006000017945 */ /* 0x000fe80003800000 */
[----:B------:R0:W-:Y:S01]  /*42e0*/  @!P4 STG.E.U8 desc[UR36][R4.64+0x29], R69 ;  /* 0x000029450400c986 */ /* 0x0001e2000c101124 */
[----:B------:R-:W-:Y:S05]  /*42f0*/  @P5 BRA `(.L_x_108) ;  /* 0x00000000000c5947 */ /* 0x000fea0003800000 */
[----:B--2---:R-:W0:Y:S02]  /*4300*/  LDG.E.U8 R105, desc[UR36][R14.64+0x28] ;  /* 0x000028240e697981 */ /* 0x004e24000c1e1100 */
[----:B0-----:R-:W-:-:S05]  /*4310*/  PRMT R65, R105, 0x8880, RZ ;  /* 0x0000888069417816 */ /* 0x001fca00000000ff */
[----:B------:R-:W-:-:S07]  /*4320*/  IMAD R22, R65, R104, RZ ;  /* 0x0000006841167224 */ /* 0x000fce00078e02ff */
.L_x_108:
[----:B------:R-:W-:Y:S05]  /*4330*/  BSYNC B1 ;  /* 0x0000000000017941 */ /* 0x000fea0003800000 */
.L_x_107:
        /* <DEDUP_REMOVED lines=9> */
.L_x_110:
[----:B------:R-:W-:Y:S05]  /*43d0*/  BSYNC B1 ;  /* 0x0000000000017941 */ /* 0x000fea0003800000 */
.L_x_109:
[----:B------:R-:W-:Y:S01]  /*43e0*/  @!P4 IMAD R71, R71, R23, R22 ;  /* 0x000000174747c224 */ /* 0x000fe200078e0216 */
[----:B------:R-:W-:Y:S04]  /*43f0*/  BSSY B1, `(.L_x_111) ;  /* 0x0000006000017945 */ /* 0x000fe80003800000 */
[----:B------:R0:W-:Y:S01]  /*4400*/  @!P4 STG.E.U8 desc[UR36][R6.64+0x29], R71 ;  /* 0x000029470600c986 */ /* 0x0001e2000c101124 */
[----:B------:R-:W-:Y:S05]  /*4410*/  @P5 BRA `(.L_x_112) ;  /* 0x00000000000c5947 */ /* 0x000fea0003800000 */
[----:B--2---:R-:W0:Y:S02]  /*4420*/  LDG.E.U8 R105, desc[UR36][R20.64+0x20] ;  /* 0x0000202414697981 */ /* 0x004e24000c1e1100 */
[----:B0-----:R-:W-:-:S05]  /*4430*/  PRMT R65, R105, 0x8880, RZ ;  /* 0x0000888069417816 */ /* 0x001fca00000000ff */
[----:B------:R-:W-:-:S07]  /*4440*/  IMAD R22, R65, R104, RZ ;  /* 0x0000006841167224 */ /* 0x000fce00078e02ff */
.L_x_112:
[----:B------:R-:W-:Y:S05]  /*4450*/  BSYNC B1 ;  /* 0x0000000000017941 */ /* 0x000fea0003800000 */
.L_x_111:
        /* <DEDUP_REMOVED lines=9> */
.L_x_114:
[----:B------:R-:W-:Y:S05]  /*44f0*/  BSYNC B1 ;  /* 0x0000000000017941 */ /* 0x000fea0003800000 */
.L_x_113:
[----:B------:R-:W-:Y:S01]  /*4500*/  @!P4 IMAD R57, R57, R23, R22 ;  /* 0x000000173939c224 */ /* 0x000fe200078e0216 */
[----:B------:R-:W-:Y:S04]  /*4510*/  BSSY B1, `(.L_x_115) ;  /* 0x0000006000017945 */ /* 0x000fe80003800000 */
[----:B------:R0:W-:Y:S01]  /*4520*/  @!P4 STG.E.U8 desc[UR36][R10.64+0x21], R57 ;  /* 0x000021390a00c986 */ /* 0x0001e2000c101124 */
[----:B------:R-:W-:Y:S05]  /*4530*/  @P5 BRA `(.L_x_116) ;  /* 0x00000000000c5947 */ /* 0x000fea0003800000 */
[----:B--2---:R-:W0:Y:S02]  /*4540*/  LDG.E.U8 R105, desc[UR36][R96.64+0x20] ;  /* 0x0000202460697981 */ /* 0x004e24000c1e1100 */
[----:B0-----:R-:W-:-:S05]  /*4550*/  PRMT R57, R105, 0x8880, RZ ;  /* 0x0000888069397816 */ /* 0x001fca00000000ff */
[----:B------:R-:W-:-:S07]  /*4560*/  IMAD R22, R57, R104, RZ ;  /* 0x0000006839167224 */ /* 0x000fce00078e02ff */
.L_x_116:
[----:B------:R-:W-:Y:S05]  /*4570*/  BSYNC B1 ;  /* 0x0000000000017941 */ /* 0x000fea0003800000 */
.L_x_115:
        /* <DEDUP_REMOVED lines=9> */
.L_x_118:
[----:B------:R-:W-:Y:S05]  /*4610*/  BSYNC B1 ;  /* 0x0000000000017941 */ /* 0x000fea0003800000 */
.L_x_117:
[----:B------:R-:W-:Y:S01]  /*4620*/  @!P4 IMAD R59, R59, R23, R22 ;  /* 0x000000173b3bc224 */ /* 0x000fe200078e0216 */
[----:B------:R-:W-:Y:S04]  /*4630*/  BSSY B1, `(.L_x_119) ;  /* 0x0000006000017945 */ /* 0x000fe80003800000 */
[----:B------:R0:W-:Y:S01]  /*4640*/  @!P4 STG.E.U8 desc[UR36][R8.64+0x21], R59 ;  /* 0x0000213b0800c986 */ /* 0x0001e2000c101124 */
[----:B------:R-:W-:Y:S05]  /*4650*/  @P5 BRA `(.L_x_120) ;  /* 0x00000000000c5947 */ /* 0x000fea0003800000 */
[----:B--2---:R-:W0:Y:S02]  /*4660*/  LDG.E.U8 R105, desc[UR36][R20.64+0x28] ;  /* 0x0000282414697981 */ /* 0x004e24000c1e1100 */
[----:B0-----:R-:W-:-:S05]  /*4670*/  PRMT R57, R105, 0x8880, RZ ;  /* 0x0000888069397816 */ /* 0x001fca00000000ff */
[----:B------:R-:W-:-:S07]  /*4680*/  IMAD R22, R57, R104, RZ ;  /* 0x0000006839167224 */ /* 0x000fce00078e02ff */
.L_x_120:
[----:B------:R-:W-:Y:S05]  /*4690*/  BSYNC B1 ;  /* 0x0000000000017941 */ /* 0x000fea0003800000 */
.L_x_119:
        /* <DEDUP_REMOVED lines=9> */
.L_x_122:
[----:B------:R-:W-:Y:S05]  /*4730*/  BSYNC B1 ;  /* 0x0000000000017941 */ /* 0x000fea0003800000 */
.L_x_121:
[----:B------:R-:W-:Y:S01]  /*4740*/  @!P4 IMAD R61, R61, R23, R22 ;  /* 0x000000173d3dc224 */ /* 0x000fe200078e0216 */
[----:B------:R-:W-:Y:S04]  /*4750*/  BSSY B1, `(.L_x_123) ;  /* 0x0000006000017945 */ /* 0x000fe80003800000 */
[----:B------:R0:W-:Y:S01]  /*4760*/  @!P4 STG.E.U8 desc[UR36][R10.64+0x29], R61 ;  /* 0x0000293d0a00c986 */ /* 0x0001e2000c101124 */
[----:B------:R-:W-:Y:S05]  /*4770*/  @P5 BRA `(.L_x_124) ;  /* 0x00000000000c5947 */ /* 0x000fea0003800000 */
[----:B--2---:R-:W0:Y:S02]  /*4780*/  LDG.E.U8 R105, desc[UR36][R96.64+0x28] ;  /* 0x0000282460697981 */ /* 0x004e24000c1e1100 */
[----:B0-----:R-:W-:-:S05]  /*4790*/  PRMT R57, R105, 0x8880, RZ ;  /* 0x0000888069397816 */ /* 0x001fca00000000ff */
[----:B------:R-:W-:-:S07]  /*47a0*/  IMAD R22, R57, R104, RZ ;  /* 0x0000006839167224 */ /* 0x000fce00078e02ff */
.L_x_124:
[----:B------:R-:W-:Y:S05]  /*47b0*/  BSYNC B1 ;  /* 0x0000000000017941 */ /* 0x000fea0003800000 */
.L_x_123:
        /* <DEDUP_REMOVED lines=9> */
.L_x_126:
[----:B------:R-:W-:Y:S05]  /*4850*/  BSYNC B1 ;  /* 0x0000000000017941 */ /* 0x000fea0003800000 */
.L_x_125:
[----:B------:R-:W-:Y:S01]  /*4860*/  @!P4 IMAD R63, R63, R23, R22 ;  /* 0x000000173f3fc224 */ /* 0x000fe200078e0216 */
[----:B------:R-:W-:Y:S04]  /*4870*/  BSSY B1, `(.L_x_127) ;  /* 0x0000006000017945 */ /* 0x000fe80003800000 */
[----:B------:R0:W-:Y:S01]  /*4880*/  @!P4 STG.E.U8 desc[UR36][R8.64+0x29], R63 ;  /* 0x0000293f0800c986 */ /* 0x0001e2000c101124 */
[----:B------:R-:W-:Y:S05]  /*4890*/  @P5 BRA `(.L_x_128) ;  /* 0x00000000000c5947 */ /* 0x000fea0003800000 */
[----:B--2---:R-:W0:Y:S02]  /*48a0*/  LDG.E.U8 R105, desc[UR36][R12.64+0x30] ;  /* 0x000030240c697981 */ /* 0x004e24000c1e1100 */
[----:B0-----:R-:W-:-:S05]  /*48b0*/  PRMT R57, R105, 0x8880, RZ ;  /* 0x0000888069397816 */ /* 0x001fca00000000ff */
[----:B------:R-:W-:-:S07]  /*48c0*/  IMAD R22, R57, R104, RZ ;  /* 0x0000006839167224 */ /* 0x000fce00078e02ff */
.L_x_128:
[----:B------:R-:W-:Y:S05]  /*48d0*/  BSYNC B1 ;  /* 0x0000000000017941 */ /* 0x000fea0003800000 */
.L_x_127:
        /* <DEDUP_REMOVED lines=9> */
.L_x_130:
[----:B------:R-:W-:Y:S05]  /*4970*/  BSYNC B1 ;  /* 0x0000000000017941 */ /* 0x000fea0003800000 */
.L_x_129:
[----:B------:R-:W-:Y:S01]  /*4980*/  @!P4 IMAD R49, R49, R23, R22 ;  /* 0x000000173131c224 */ /* 0x000fe200078e0216 */
[----:B------:R-:W-:Y:S04]  /*4990*/  BSSY B1, `(.L_x_131) ;  /* 0x0000006000017945 */ /* 0x000fe80003800000 */
[----:B------:R0:W-:Y:S01]  /*49a0*/  @!P4 STG.E.U8 desc[UR36][R4.64+0x31], R49 ;  /* 0x000031310400c986 */ /* 0x0001e2000c101124 */
[----:B------:R-:W-:Y:S05]  /*49b0*/  @P5 BRA `(.L_x_132) ;  /* 0x00000000000c5947 */ /* 0x000fea0003800000 */
[----:B--2---:R-:W0:Y:S02]  /*49c0*/  LDG.E.U8 R105, desc[UR36][R14.64+0x30] ;  /* 0x000030240e697981 */ /* 0x004e24000c1e1100 */
[----:B0-----:R-:W-:-:S05]  /*49d0*/  PRMT R49, R105, 0x8880, RZ ;  /* 0x0000888069317816 */ /* 0x001fca00000000ff */
[----:B------:R-:W-:-:S07]  /*49e0*/  IMAD R22, R49, R104, RZ ;  /* 0x0000006831167224 */ /* 0x000fce00078e02ff */
.L_x_132:
[----:B------:R-:W-:Y:S05]  /*49f0*/  BSYNC B1 ;  /* 0x0000000000017941 */ /* 0x000fea0003800000 */
.L_x_131:
        /* <DEDUP_REMOVED lines=9> */
.L_x_134:
[----:B------:R-:W-:Y:S05]  /*4a90*/  BSYNC B1 ;  /* 0x0000000000017941 */ /* 0x000fea0003800000 */
.L_x_133:
[----:B------:R-:W-:Y:S01]  /*4aa0*/  @!P4 IMAD R51, R51, R23, R22 ;  /* 0x000000173333c224 */ /* 0x000fe200078e0216 */
[----:B------:R-:W-:Y:S04]  /*4ab0*/  BSSY B1, `(.L_x_135) ;  /* 0x0000006000017945 */ /* 0x000fe80003800000 */
[----:B------:R0:W-:Y:S01]  /*4ac0*/  @!P4 STG.E.U8 desc[UR36][R6.64+0x31], R51 ;  /* 0x000031330600c986 */ /* 0x0001e2000c101124 */
[----:B------:R-:W-:Y:S05]  /*4ad0*/  @P5 BRA `(.L_x_136) ;  /* 0x00000000000c5947 */ /* 0x000fea0003800000 */
[----:B--2---:R-:W0:Y:S02]  /*4ae0*/  LDG.E.U8 R105, desc[UR36][R12.64+0x38] ;  /* 0x000038240c697981 */ /* 0x004e24000c1e1100 */
[----:B0-----:R-:W-:-:S05]  /*4af0*/  PRMT R49, R105, 0x8880, RZ ;  /* 0x0000888069317816 */ /* 0x001fca00000000ff */
[----:B------:R-:W-:-:S07]  /*4b00*/  IMAD R22, R49, R104, RZ ;  /* 0x0000006831167224 */ /* 0x000fce00078e02ff */
.L_x_136:
[----:B------:R-:W-:Y:S05]  /*4b10*/  BSYNC B1 ;  /* 0x0000000000017941 */ /* 0x000fea0003800000 */
.L_x_135:
        /* <DEDUP_REMOVED lines=9> */
.L_x_138:
[----:B------:R-:W-:Y:S05]  /*4bb0*/  BSYNC B1 ;  /* 0x0000000000017941 */ /* 0x000fea0003800000 */
.L_x_137:
[----:B------:R-:W-:Y:S01]  /*4bc0*/  @!P4 IMAD R53, R53, R23, R22 ;  /* 0x000000173535c224 */ /* 0x000fe200078e0216 */
[----:B------:R-:W-:Y:S04]  /*4bd0*/  BSSY B1, `(.L_x_139) ;  /* 0x0000006000017945 */ /* 0x000fe80003800000 */
[----:B------:R0:W-:Y:S01]  /*4be0*/  @!P4 STG.E.U8 desc[UR36][R4.64+0x39], R53 ;  /* 0x000039350400c986 */ /* 0x0001e2000c101124 */
[----:B------:R-:W-:Y:S05]  /*4bf0*/  @P5 BRA `(.L_x_140) ;  /* 0x00000000000c5947 */ /* 0x000fea0003800000 */
[----:B--2---:R-:W0:Y:S02]  /*4c00*/  LDG.E.U8 R105, desc[UR36][R14.64+0x38] ;  /* 0x000038240e697981 */ /* 0x004e24000c1e1100 */
[----:B0-----:R-:W-:-:S05]  /*4c10*/  PRMT R49, R105, 0x8880, RZ ;  /* 0x0000888069317816 */ /* 0x001fca00000000ff */
[----:B------:R-:W-:-:S07]  /*4c20*/  IMAD R22, R49, R104, RZ ;  /* 0x0000006831167224 */ /* 0x000fce00078e02ff */
.L_x_140:
[----:B------:R-:W-:Y:S05]  /*4c30*/  BSYNC B1 ;  /* 0x0000000000017941 */ /* 0x000fea0003800000 */
.L_x_139:
        /* <DEDUP_REMOVED lines=9> */
.L_x_142:
[----:B------:R-:W-:Y:S05]  /*4cd0*/  BSYNC B1 ;  /* 0x0000000000017941 */ /* 0x000fea0003800000 */
.L_x_141:
[----:B------:R-:W-:Y:S01]  /*4ce0*/  @!P4 IMAD R55, R55, R23, R22 ;  /* 0x000000173737c224 */ /* 0x000fe200078e0216 */
[----:B------:R-:W-:Y:S04]  /*4cf0*/  BSSY B1, `(.L_x_143) ;  /* 0x0000006000017945 */ /* 0x000fe80003800000 */
[----:B------:R0:W-:Y:S01]  /*4d00*/  @!P4 STG.E.U8 desc[UR36][R6.64+0x39], R55 ;  /* 0x000039370600c986 */ /* 0x0001e2000c101124 */
[----:B------:R-:W-:Y:S05]  /*4d10*/  @P5 BRA `(.L_x_144) ;  /* 0x00000000000c5947 */ /* 0x000fea0003800000 */
[----:B--2---:R-:W0:Y:S02]  /*4d20*/  LDG.E.U8 R105, desc[UR36][R20.64+0x30] ;  /* 0x0000302414697981 */ /* 0x004e24000c1e1100 */
[----:B0-----:R-:W-:-:S05]  /*4d30*/  PRMT R49, R105, 0x8880, RZ ;  /* 0x0000888069317816 */ /* 0x001fca00000000ff */
[----:B------:R-:W-:-:S07]  /*4d40*/  IMAD R22, R49, R104, RZ ;  /* 0x0000006831167224 */ /* 0x000fce00078e02ff */
.L_x_144:
[----:B------:R-:W-:Y:S05]  /*4d50*/  BSYNC B1 ;  /* 0x0000000000017941 */ /* 0x000fea0003800000 */
.L_x_143:
        /* <DEDUP_REMOVED lines=9> */
.L_x_146:
[----:B------:R-:W-:Y:S05]  /*4df0*/  BSYNC B1 ;  /* 0x0000000000017941 */ /* 0x000fea0003800000 */
.L_x_145:
[----:B------:R-:W-:Y:S01]  /*4e00*/  @!P4 IMAD R41, R41, R23, R22 ;  /* 0x000000172929c224 */ /* 0x000fe200078e0216 */
[----:B------:R-:W-:Y:S04]  /*4e10*/  BSSY B1, `(.L_x_147) ;  /* 0x0000006000017945 */ /* 0x000fe80003800000 */
[----:B------:R0:W-:Y:S01]  /*4e20*/  @!P4 STG.E.U8 desc[UR36][R10.64+0x31], R41 ;  /* 0x000031290a00c986 */ /* 0x0001e2000c101124 */
[----:B------:R-:W-:Y:S05]  /*4e30*/  @P5 BRA `(.L_x_148) ;  /* 0x00000000000c5947 */ /* 0x000fea0003800000 */
[----:B--2---:R-:W0:Y:S02]  /*4e40*/  LDG.E.U8 R105, desc[UR36][R96.64+0x30] ;  /* 0x0000302460697981 */ /* 0x004e24000c1e1100 */
[----:B0-----:R-:W-:-:S05]  /*4e50*/  PRMT R41, R105, 0x8880, RZ ;  /* 0x0000888069297816 */ /* 0x001fca00000000ff */
[----:B------:R-:W-:-:S07]  /*4e60*/  IMAD R22, R41, R104, RZ ;  /* 0x0000006829167224 */ /* 0x000fce00078e02ff */
.L_x_148:
[----:B------:R-:W-:Y:S05]  /*4e70*/  BSYNC B1 ;  /* 0x0000000000017941 */ /* 0x000fea0003800000 */
.L_x_147:
        /* <DEDUP_REMOVED lines=9> */
.L_x_150:
[----:B------:R-:W-:Y:S05]  /*4f10*/  BSYNC B1 ;  /* 0x0000000000017941 */ /* 0x000fea0003800000 */
.L_x_149:
[----:B------:R-:W-:Y:S01]  /*4f20*/  @!P4 IMAD R43, R43, R23, R22 ;  /* 0x000000172b2bc224 */ /* 0x000fe200078e0216 */
[----:B------:R-:W-:Y:S04]  /*4f30*/  BSSY B1, `(.L_x_151) ;  /* 0x0000006000017945 */ /* 0x000fe80003800000 */
[----:B------:R0:W-:Y:S01]  /*4f40*/  @!P4 STG.E.U8 desc[UR36][R8.64+0x31], R43 ;  /* 0x0000312b0800c986 */ /* 0x0001e2000c101124 */
[----:B------:R-:W-:Y:S05]  /*4f50*/  @P5 BRA `(.L_x_152) ;  /* 0x00000000000c5947 */ /* 0x000fea0003800000 */
[----:B--2---:R-:W0:Y:S02]  /*4f60*/  LDG.E.U8 R105, desc[UR36][R20.64+0x38] ;  /* 0x0000382414697981 */ /* 0x004e24000c1e1100 */
[----:B0-----:R-:W-:-:S05]  /*4f70*/  PRMT R41, R105, 0x8880, RZ ;  /* 0x0000888069297816 */ /* 0x001fca00000000ff */
[----:B------:R-:W-:-:S07]  /*4f80*/  IMAD R22, R41, R104, RZ ;  /* 0x0000006829167224 */ /* 0x000fce00078e02ff */
.L_x_152:
[----:B------:R-:W-:Y:S05]  /*4f90*/  BSYNC B1 ;  /* 0x0000000000017941 */ /* 0x000fea0003800000 */
.L_x_151:
        /* <DEDUP_REMOVED lines=9> */
.L_x_154:
[----:B------:R-:W-:Y:S05]  /*5030*/  BSYNC B1 ;  /* 0x0000000000017941 */ /* 0x000fea0003800000 */
.L_x_153:
[----:B------:R-:W-:Y:S01]  /*5040*/  @!P4 IMAD R45, R45, R23, R22 ;  /* 0x000000172d2dc224 */ /* 0x000fe200078e0216 */
[----:B------:R-:W-:Y:S04]  /*5050*/  BSSY B1, `(.L_x_155) ;  /* 0x0000006000017945 */ /* 0x000fe80003800000 */
[----:B------:R0:W-:Y:S01]  /*5060*/  @!P4 STG.E.U8 desc[UR36][R10.64+0x39], R45 ;  /* 0x0000392d0a00c986 */ /* 0x0001e2000c101124 */
[----:B------:R-:W-:Y:S05]  /*5070*/  @P5 BRA `(.L_x_156) ;  /* 0x00000000000c5947 */ /* 0x000fea0003800000 */
[----:B--2---:R-:W0:Y:S02]  /*5080*/  LDG.E.U8 R105, desc[UR36][R96.64+0x38] ;  /* 0x0000382460697981 */ /* 0x004e24000c1e1100 */
[----:B0-----:R-:W-:-:S05]  /*5090*/  PRMT R41, R105, 0x8880, RZ ;  /* 0x0000888069297816 */ /* 0x001fca00000000ff */
[----:B------:R-:W-:-:S07]  /*50a0*/  IMAD R22, R41, R104, RZ ;  /* 0x0000006829167224 */ /* 0x000fce00078e02ff */
.L_x_156:
[----:B------:R-:W-:Y:S05]  /*50b0*/  BSYNC B1 ;  /* 0x0000000000017941 */ /* 0x000fea0003800000 */
.L_x_155:
        /* <DEDUP_REMOVED lines=9> */
.L_x_158:
[----:B------:R-:W-:Y:S05]  /*5150*/  BSYNC B1 ;  /* 0x0000000000017941 */ /* 0x000fea0003800000 */
.L_x_157:
[----:B------:R-:W-:Y:S01]  /*5160*/  @!P4 IMAD R47, R47, R23, R22 ;  /* 0x000000172f2fc224 */ /* 0x000fe200078e0216 */
[----:B------:R-:W-:Y:S04]  /*5170*/  BSSY B1, `(.L_x_159) ;  /* 0x0000006000017945 */ /* 0x000fe80003800000 */
[----:B------:R0:W-:Y:S01]  /*5180*/  @!P4 STG.E.U8 desc[UR36][R8.64+0x39], R47 ;  /* 0x0000392f0800c986 */ /* 0x0001e2000c101124 */
[----:B------:R-:W-:Y:S05]  /*5190*/  @P5 BRA `(.L_x_160) ;  /* 0x00000000000c5947 */ /* 0x000fea0003800000 */
[----:B--2---:R-:W0:Y:S02]  /*51a0*/  LDG.E.U8 R105, desc[UR36][R12.64+0x40] ;  /* 0x000040240c697981 */ /* 0x004e24000c1e1100 */
[----:B0-----:R-:W-:-:S05]  /*51b0*/  PRMT R41, R105, 0x8880, RZ ;  /* 0x0000888069297816 */ /* 0x001fca00000000ff */
[----:B------:R-:W-:-:S07]  /*51c0*/  IMAD R22, R41, R104, RZ ;  /* 0x0000006829167224 */ /* 0x000fce00078e02ff */
.L_x_160:
[----:B------:R-:W-:Y:S05]  /*51d0*/  BSYNC B1 ;  /* 0x0000000000017941 */ /* 0x000fea0003800000 */
.L_x_159:
        /* <DEDUP_REMOVED lines=9> */
.L_x_162:
[----:B------:R-:W-:Y:S05]  /*5270*/  BSYNC B1 ;  /* 0x0000000000017941 */ /* 0x000fea0003800000 */
.L_x_161:
[----:B------:R-:W-:Y:S01]  /*5280*/  @!P4 IMAD R33, R33, R23, R22 ;  /* 0x000000172121c224 */ /* 0x000fe200078e0216 */
[----:B------:R-:W-:Y:S04]  /*5290*/  BSSY B1, `(.L_x_163) ;  /* 0x0000006000017945 */ /* 0x000fe80003800000 */
[----:B------:R0:W-:Y:S01]  /*52a0*/  @!P4 STG.E.U8 desc[UR36][R4.64+0x41], R33 ;  /* 0x000041210400c986 */ /* 0x0001e2000c101124 */
[----:B------:R-:W-:Y:S05]  /*52b0*/  @P5 BRA `(.L_x_164) ;  /* 0x00000000000c5947 */ /* 0x000fea0003800000 */
[----:B--2---:R-:W0:Y:S02]  /*52c0*/  LDG.E.U8 R105, desc[UR36][R14.64+0x40] ;  /* 0x000040240e697981 */ /* 0x004e24000c1e1100 */
[----:B0-----:R-:W-:-:S05]  /*52d0*/  PRMT R33, R105, 0x8880, RZ ;  /* 0x0000888069217816 */ /* 0x001fca00000000ff */
[----:B------:R-:W-:-:S07]  /*52e0*/  IMAD R22, R33, R104, RZ ;  /* 0x0000006821167224 */ /* 0x000fce00078e02ff */
.L_x_164:
[----:B------:R-:W-:Y:S05]  /*52f0*/  BSYNC B1 ;  /* 0x0000000000017941 */ /* 0x000fea0003800000 */
.L_x_163:
[C---:B------:R-:W-:Y:S01]  /*5300*/  ISETP.LT.OR P4, PT, R3.reuse, 0x42, !P0 ;  /* 0x000000420300780c */ /* 0x040fe20004781670 */
[----:B0-----:R-:W-:Y:S01]  /*5310*/  @!P5 IMAD R33, R34, R23, R22 ;  /* 0x000000172221d224 */ /* 0x001fe200078e0216 */
[----:B------:R-:W-:Y:S04]  /*5320*/  BSSY B1, `(.L_x_165) ;  /* 0x0000008000017945 */ /* 0x000fe80003800000 */
[----:B------:R0:W-:Y:S01]  /*5330*/  @!P5 STG.E.U8 desc[UR36][R6.64+0x40], R33 ;  /* 0x000040210600d986 */ /* 0x0001e2000c101124 */
[C---:B------:R-:W-:Y:S02]  /*5340*/  ISETP.LT.OR P5, PT, R3.reuse, 0x49, !P3 ;  /* 0x000000490300780c */ /* 0x040fe40005fa1670 */
[----:B------:R-:W-:-:S04]  /*5350*/  ISETP.LT.OR P3, PT, R3, 0x4a, !P3 ;  /* 0x0000004a0300780c */ /* 0x000fc80005f61670 */
[----:B------:R-:W-:Y:S09]  /*5360*/  @P4 BRA `(.L_x_166) ;  /* 0x00000000000c4947 */ /* 0x000ff20003800000 */
[----:B--2---:R-:W0:Y:S02]  /*5370*/  LDG.E.U8 R105, desc[UR36][R14.64+0x41] ;  /* 0x000041240e697981 */ /* 0x004e24000c1e1100 */
[----:B0-----:R-:W-:-:S05]  /*5380*/  PRMT R33, R105, 0x8880, RZ ;  /* 0x0000888069217816 */ /* 0x001fca00000000ff */
[----:B------:R-:W-:-:S07]  /*5390*/  IMAD R22, R33, R104, RZ ;  /* 0x0000006821167224 */ /* 0x000fce00078e02ff */
.L_x_166:
[----:B------:R-:W-:Y:S05]  /*53a0*/  BSYNC B1 ;  /* 0x0000000000017941 */ /* 0x000fea0003800000 */
.L_x_165:
[----:B------:R-:W-:Y:S01]  /*53b0*/  @!P4 IMAD R35, R35, R23, R22 ;  /* 0x000000172323c224 */ /* 0x000fe200078e0216 */
[----:B------:R-:W-:Y:S04]  /*53c0*/  BSSY B1, `(.L_x_167) ;  /* 0x0000006000017945 */ /* 0x000fe80003800000 */
[----:B------:R0:W-:Y:S01]  /*53d0*/  @!P4 STG.E.U8 desc[UR36][R6.64+0x41], R35 ;  /* 0x000041230600c986 */ /* 0x0001e2000c101124 */
[----:B------:R-:W-:Y:S05]  /*53e0*/  @P5 BRA `(.L_x_168) ;  /* 0x00000000000c5947 */ /* 0x000fea0003800000 */
[----:B--2---:R-:W0:Y:S02]  /*53f0*/  LDG.E.U8 R105, desc[UR36][R12.64+0x48] ;  /* 0x000048240c697981 */ /* 0x004e24000c1e1100 */
[----:B0-----:R-:W-:-:S05]  /*5400*/  PRMT R33, R105, 0x8880, RZ ;  /* 0x0000888069217816 */ /* 0x001fca00000000ff */
[----:B------:R-:W-:-:S07]  /*5410*/  IMAD R22, R33, R104, RZ ;  /* 0x0000006821167224 */ /* 0x000fce00078e02ff */
.L_x_168:
[----:B------:R-:W-:Y:S05]  /*5420*/  BSYNC B1 ;  /* 0x0000000000017941 */ /* 0x000fea0003800000 */
.L_x_167:
[----:B0-----:R-:W-:Y:S01]  /*5430*/  @!P5 IMAD R33, R36, R23, R22 ;  /* 0x000000172421d224 */ /* 0x001fe200078e0216 */
[----:B------:R-:W-:Y:S04]  /*5440*/  BSSY B1, `(.L_x_169) ;  /* 0x0000006000017945 */ /* 0x000fe80003800000 */
[----:B------:R0:W-:Y:S01]  /*5450*/  @!P5 STG.E.U8 desc[UR36][R4.64+0x48], R33 ;  /* 0x000048210400d986 */ /* 0x0001e2000c101124 */
[----:B------:R-:W-:Y:S05]  /*5460*/  @P3 BRA `(.L_x_170) ;  /* 0x00000000000c3947 */ /* 0x000fea0003800000 */
[----:B--2---:R-:W0:Y:S02]  /*5470*/  LDG.E.U8 R105, desc[UR36][R12.64+0x49] ;  /* 0x000049240c697981 */ /* 0x004e24000c1e1100 */
[----:B0-----:R-:W-:-:S05]  /*5480*/  PRMT R33, R105, 0x8880, RZ ;  /* 0x0000888069217816 */ /* 0x001fca00000000ff */
[----:B------:R-:W-:-:S07]  /*5490*/  IMAD R22, R33, R104, RZ ;  /* 0x0000006821167224 */ /* 0x000fce00078e02ff */
.L_x_170:
[----:B------:R-:W-:Y:S05]  /*54a0*/  BSYNC B1 ;  /* 0x0000000000017941 */ /* 0x000fea0003800000 */
.L_x_169:
[----:B------:R-:W-:Y:S01]  /*54b0*/  ISETP.LT.OR P4, PT, R3, 0x49, !P0 ;  /* 0x000000490300780c */ /* 0x000fe20004781670 */
[----:B------:R-:W-:Y:S01]  /*54c0*/  @!P3 IMAD R37, R37, R23, R22 ;  /* 0x000000172525b224 */ /* 0x000fe200078e0216 */
[----:B------:R-:W-:Y:S01]  /*54d0*/  BSSY B1, `(.L_x_171) ;  /* 0x0000009000017945 */ /* 0x000fe20003800000 */
[C---:B------:R-:W-:Y:S02]  /*54e0*/  ISETP.LT.OR P0, PT, R3.reuse, 0x4a, !P0 ;  /* 0x0000004a0300780c */ /* 0x040fe40004701670 */
[C---:B------:R-:W-:Y:S01]  /*54f0*/  ISETP.LT.OR P5, PT, R3.reuse, 0x41, !P1 ;  /* 0x000000410300780c */ /* 0x040fe20004fa1670 */
[----:B------:R0:W-:Y:S01]  /*5500*/  @!P3 STG.E.U8 desc[UR36][R4.64+0x49], R37 ;  /* 0x000049250400b986 */ /* 0x0001e2000c101124 */
[----:B------:R-:W-:-:S06]  /*5510*/  ISETP.LT.OR P3, PT, R3, 0x42, !P1 ;  /* 0x000000420300780c */ /* 0x000fcc0004f61670 */
[----:B------:R-:W-:Y:S07]  /*5520*/  @P4 BRA `(.L_x_172) ;  /* 0x00000000000c4947 */ /* 0x000fee0003800000 */
[----:B--2---:R-:W0:Y:S02]  /*5530*/  LDG.E.U8 R105, desc[UR36][R14.64+0x48] ;  /* 0x000048240e697981 */ /* 0x004e24000c1e1100 */
[----:B01-3--:R-:W-:-:S05]  /*5540*/  PRMT R5, R105, 0x8880, RZ ;  /* 0x0000888069057816 */ /* 0x00bfca00000000ff */
[----:B------:R-:W-:-:S07]  /*5550*/  IMAD R22, R5, R104, RZ ;  /* 0x0000006805167224 */ /* 0x000fce00078e02ff */
.L_x_172:
[----:B------:R-:W-:Y:S05]  /*5560*/  BSYNC B1 ;  /* 0x0000000000017941 */ /* 0x000fea0003800000 */
.L_x_171:
[----:B01-3--:R-:W-:Y:S01]  /*5570*/  @!P4 IMAD R5, R38, R23, R22 ;  /* 0x000000172605c224 */ /* 0x00bfe200078e0216 */
[----:B------:R-:W-:Y:S04]  /*5580*/  BSSY B1, `(.L_x_173) ;  /* 0x0000006000017945 */ /* 0x000fe80003800000 */
[----:B------:R0:W-:Y:S01]  /*5590*/  @!P4 STG.E.U8 desc[UR36][R6.64+0x48], R5 ;  /* 0x000048050600c986 */ /* 0x0001e2000c101124 */
[----:B------:R-:W-:Y:S05]  /*55a0*/  @P0 BRA `(.L_x_174) ;  /* 0x00000000000c0947 */ /* 0x000fea0003800000 */
[----:B--2---:R-:W0:Y:S02]  /*55b0*/  LDG.E.U8 R105, desc[UR36][R14.64+0x49] ;  /* 0x000049240e697981 */ /* 0x004e24000c1e1100 */
[----:B0-----:R-:W-:-:S05]  /*55c0*/  PRMT R5, R105, 0x8880, RZ ;  /* 0x0000888069057816 */ /* 0x001fca00000000ff */
[----:B------:R-:W-:-:S07]  /*55d0*/  IMAD R22, R5, R104, RZ ;  /* 0x0000006805167224 */ /* 0x000fce00078e02ff */
.L_x_174:
[----:B------:R-:W-:Y:S05]  /*55e0*/  BSYNC B1 ;  /* 0x0000000000017941 */ /* 0x000fea0003800000 */
.L_x_173:
[----:B------:R-:W-:Y:S01]  /*55f0*/  @!P0 IMAD R39, R39, R23, R22 ;  /* 0x0000001727278224 */ /* 0x000fe200078e0216 */
[----:B------:R-:W-:Y:S04]  /*5600*/  BSSY B1, `(.L_x_175) ;  /* 0x0000006000017945 */ /* 0x000fe80003800000 */
[----:B------:R1:W-:Y:S01]  /*5610*/  @!P0 STG.E.U8 desc[UR36][R6.64+0x49], R39 ;  /* 0x0000492706008986 */ /* 0x0003e2000c101124 */
[----:B------:R-:W-:Y:S05]  /*5620*/  @P5 BRA `(.L_x_176) ;  /* 0x00000000000c5947 */ /* 0x000fea0003800000 */
[----:B--2---:R-:W0:Y:S02]  /*5630*/  LDG.E.U8 R105, desc[UR36][R20.64+0x40] ;  /* 0x0000402414697981 */ /* 0x004e24000c1e1100 */
[----:B0-----:R-:W-:-:S05]  /*5640*/  PRMT R5, R105, 0x8880, RZ ;  /* 0x0000888069057816 */ /* 0x001fca00000000ff */
[----:B------:R-:W-:-:S07]  /*5650*/  IMAD R22, R5, R104, RZ ;  /* 0x0000006805167224 */ /* 0x000fce00078e02ff */
.L_x_176:
[----:B------:R-:W-:Y:S05]  /*5660*/  BSYNC B1 ;  /* 0x0000000000017941 */ /* 0x000fea0003800000 */
.L_x_175:
[----:B0-----:R-:W-:Y:S01]  /*5670*/  @!P5 IMAD R5, R24, R23, R22 ;  /* 0x000000171805d224 */ /* 0x001fe200078e0216 */
[----:B------:R-:W-:Y:S04]  /*5680*/  BSSY B1, `(.L_x_177) ;  /* 0x0000006000017945 */ /* 0x000fe80003800000 */
[----:B------:R0:W-:Y:S01]  /*5690*/  @!P5 STG.E.U8 desc[UR36][R10.64+0x40], R5 ;  /* 0x000040050a00d986 */ /* 0x0001e2000c101124 */
[----:B------:R-:W-:Y:S05]  /*56a0*/  @P3 BRA `(.L_x_178) ;  /* 0x00000000000c3947 */ /* 0x000fea0003800000 */
[----:B--2---:R-:W0:Y:S02]  /*56b0*/  LDG.E.U8 R105, desc[UR36][R20.64+0x41] ;  /* 0x0000412414697981 */ /* 0x004e24000c1e1100 */
[----:B0-----:R-:W-:-:S05]  /*56c0*/  PRMT R5, R105, 0x8880, RZ ;  /* 0x0000888069057816 */ /* 0x001fca00000000ff */
[----:B------:R-:W-:-:S07]  /*56d0*/  IMAD R22, R5, R104, RZ ;  /* 0x0000006805167224 */ /* 0x000fce00078e02ff */
.L_x_178:
[----:B------:R-:W-:Y:S05]  /*56e0*/  BSYNC B1 ;  /* 0x0000000000017941 */ /* 0x000fea0003800000 */
.L_x_177:
[----:B------:R-:W-:Y:S01]  /*56f0*/  ISETP.LT.OR P4, PT, R3, 0x41, !P2 ;  /* 0x000000410300780c */ /* 0x000fe20005781670 */
[----:B------:R-:W-:Y:S01]  /*5700*/  @!P3 IMAD R25, R25, R23, R22 ;  /* 0x000000171919b224 */ /* 0x000fe200078e0216 */
[----:B------:R-:W-:Y:S01]  /*5710*/  BSSY B1, `(.L_x_179) ;  /* 0x000000a000017945 */ /* 0x000fe20003800000 */
[C---:B------:R-:W-:Y:S02]  /*5720*/  ISETP.LT.OR P0, PT, R3.reuse, 0x42, !P2 ;  /* 0x000000420300780c */ /* 0x040fe40005701670 */
[C---:B------:R-:W-:Y:S01]  /*5730*/  ISETP.LT.OR P5, PT, R3.reuse, 0x49, !P2 ;  /* 0x000000490300780c */ /* 0x040fe200057a1670 */
[----:B------:R3:W-:Y:S01]  /*5740*/  @!P3 STG.E.U8 desc[UR36][R10.64+0x41], R25 ;  /* 0x000041190a00b986 */ /* 0x0007e2000c101124 */
[C---:B------:R-:W-:Y:S02]  /*5750*/  ISETP.LT.OR P3, PT, R3.reuse, 0x49, !P1 ;  /* 0x000000490300780c */ /* 0x040fe40004f61670 */
[----:B------:R-:W-:-:S04]  /*5760*/  ISETP.LT.OR P1, PT, R3, 0x4a, !P1 ;  /* 0x0000004a0300780c */ /* 0x000fc80004f21670 */
[----:B------:R-:W-:Y:S09]  /*5770*/  @P4 BRA `(.L_x_180) ;  /* 0x00000000000c4947 */ /* 0x000ff20003800000 */
[----:B--2---:R-:W0:Y:S02]  /*5780*/  LDG.E.U8 R105, desc[UR36][R96.64+0x40] ;  /* 0x0000402460697981 */ /* 0x004e24000c1e1100 */
[----:B0-----:R-:W-:-:S05]  /*5790*/  PRMT R5, R105, 0x8880, RZ ;  /* 0x0000888069057816 */ /* 0x001fca00000000ff */
[----:B------:R-:W-:-:S07]  /*57a0*/  IMAD R22, R5, R104, RZ ;  /* 0x0000006805167224 */ /* 0x000fce00078e02ff */
.L_x_180:
[----:B------:R-:W-:Y:S05]  /*57b0*/  BSYNC B1 ;  /* 0x0000000000017941 */ /* 0x000fea0003800000 */
.L_x_179:
[----:B0-----:R-:W-:Y:S01]  /*57c0*/  @!P4 IMAD R5, R26, R23, R22 ;  /* 0x000000171a05c224 */ /* 0x001fe200078e0216 */
[----:B------:R-:W-:Y:S04]  /*57d0*/  BSSY B1, `(.L_x_181) ;  /* 0x0000006000017945 */ /* 0x000fe80003800000 */
[----:B------:R0:W-:Y:S01]  /*57e0*/  @!P4 STG.E.U8 desc[UR36][R8.64+0x40], R5 ;  /* 0x000040050800c986 */ /* 0x0001e2000c101124 */
[----:B------:R-:W-:Y:S05]  /*57f0*/  @P0 BRA `(.L_x_182) ;  /* 0x00000000000c0947 */ /* 0x000fea0003800000 */
[----:B--2---:R-:W0:Y:S02]  /*5800*/  LDG.E.U8 R105, desc[UR36][R96.64+0x41] ;  /* 0x0000412460697981 */ /* 0x004e24000c1e1100 */
[----:B0-----:R-:W-:-:S05]  /*5810*/  PRMT R5, R105, 0x8880, RZ ;  /* 0x0000888069057816 */ /* 0x001fca00000000ff */
[----:B------:R-:W-:-:S07]  /*5820*/  IMAD R22, R5, R104, RZ ;  /* 0x0000006805167224 */ /* 0x000fce00078e02ff */
.L_x_182:
[----:B------:R-:W-:Y:S05]  /*5830*/  BSYNC B1 ;  /* 0x0000000000017941 */ /* 0x000fea0003800000 */
.L_x_181:
[----:B------:R-:W-:Y:S01]  /*5840*/  @!P0 IMAD R27, R27, R23, R22 ;  /* 0x000000171b1b8224 */ /* 0x000fe200078e0216 */
[----:B------:R-:W-:Y:S04]  /*5850*/  BSSY B1, `(.L_x_183) ;  /* 0x0000006000017945 */ /* 0x000fe80003800000 */
[----:B------:R0:W-:Y:S01]  /*5860*/  @!P0 STG.E.U8 desc[UR36][R8.64+0x41], R27 ;  /* 0x0000411b08008986 */ /* 0x0001e2000c101124 */
[----:B------:R-:W-:Y:S05]  /*5870*/  @P3 BRA `(.L_x_184) ;  /* 0x00000000000c3947 */ /* 0x000fea0003800000 */
[----:B--2---:R-:W0:Y:S02]  /*5880*/  LDG.E.U8 R105, desc[UR36][R20.64+0x48] ;  /* 0x0000482414697981 */ /* 0x004e24000c1e1100 */
[----:B0-----:R-:W-:-:S05]  /*5890*/  PRMT R5, R105, 0x8880, RZ ;  /* 0x0000888069057816 */ /* 0x001fca00000000ff */
[----:B------:R-:W-:-:S07]  /*58a0*/  IMAD R22, R5, R104, RZ ;  /* 0x0000006805167224 */ /* 0x000fce00078e02ff */
.L_x_184:
[----:B------:R-:W-:Y:S05]  /*58b0*/  BSYNC B1 ;  /* 0x0000000000017941 */ /* 0x000fea0003800000 */
.L_x_183:
[----:B0-----:R-:W-:Y:S01]  /*58c0*/  @!P3 IMAD R5, R28, R23, R22 ;  /* 0x000000171c05b224 */ /* 0x001fe200078e0216 */
[----:B------:R-:W-:Y:S04]  /*58d0*/  BSSY B1, `(.L_x_185) ;  /* 0x0000006000017945 */ /* 0x000fe80003800000 */
[----:B------:R0:W-:Y:S01]  /*58e0*/  @!P3 STG.E.U8 desc[UR36][R10.64+0x48], R5 ;  /* 0x000048050a00b986 */ /* 0x0001e2000c101124 */
[----:B------:R-:W-:Y:S05]  /*58f0*/  @P1 BRA `(.L_x_186) ;  /* 0x00000000000c1947 */ /* 0x000fea0003800000 */
[----:B--2---:R-:W0:Y:S02]  /*5900*/  LDG.E.U8 R105, desc[UR36][R20.64+0x49] ;  /* 0x0000492414697981 */ /* 0x004e24000c1e1100 */
[----:B0-----:R-:W-:-:S05]  /*5910*/  PRMT R5, R105, 0x8880, RZ ;  /* 0x0000888069057816 */ /* 0x001fca00000000ff */
[----:B------:R-:W-:-:S07]  /*5920*/  IMAD R22, R5, R104, RZ ;  /* 0x0000006805167224 */ /* 0x000fce00078e02ff */
.L_x_186:
[----:B------:R-:W-:Y:S05]  /*5930*/  BSYNC B1 ;  /* 0x0000000000017941 */ /* 0x000fea0003800000 */
.L_x_185:
[----:B------:R-:W-:Y:S01]  /*5940*/  @!P1 IMAD R29, R29, R23, R22 ;  /* 0x000000171d1d9224 */ /* 0x000fe200078e0216 */
[----:B------:R-:W-:Y:S04]  /*5950*/  BSSY B1, `(.L_x_187) ;  /* 0x0000006000017945 */ /* 0x000fe80003800000 */
[----:B------:R0:W-:Y:S01]  /*5960*/  @!P1 STG.E.U8 desc[UR36][R10.64+0x49], R29 ;  /* 0x0000491d0a009986 */ /* 0x0001e2000c101124 */
[----:B------:R-:W-:Y:S05]  /*5970*/  @P5 BRA `(.L_x_188) ;  /* 0x00000000000c5947 */ /* 0x000fea0003800000 */
[----:B--2---:R-:W0:Y:S02]  /*5980*/  LDG.E.U8 R105, desc[UR36][R96.64+0x48] ;  /* 0x0000482460697981 */ /* 0x004e24000c1e1100 */
[----:B0-----:R-:W-:-:S05]  /*5990*/  PRMT R5, R105, 0x8880, RZ ;  /* 0x0000888069057816 */ /* 0x001fca00000000ff */
[----:B------:R-:W-:-:S07]  /*59a0*/  IMAD R22, R5, R104, RZ ;  /* 0x0000006805167224 */ /* 0x000fce00078e02ff */
.L_x_188:
[----:B------:R-:W-:Y:S05]  /*59b0*/  BSYNC B1 ;  /* 0x0000000000017941 */ /* 0x000fea0003800000 */
.L_x_187:
[----:B0-----:R-:W-:Y:S01]  /*59c0*/  @!P5 IMAD R5, R30, R23, R22 ;  /* 0x000000171e05d224 */ /* 0x001fe200078e0216 */
[----:B------:R-:W-:Y:S01]  /*59d0*/  ISETP.LT.OR P2, PT, R3, 0x4a, !P2 ;  /* 0x0000004a0300780c */ /* 0x000fe20005741670 */
[----:B------:R-:W-:Y:S03]  /*59e0*/  BSSY B1, `(.L_x_189) ;  /* 0x0000006000017945 */ /* 0x000fe60003800000 */
[----:B------:R0:W-:Y:S09]  /*59f0*/  @!P5 STG.E.U8 desc[UR36][R8.64+0x48], R5 ;  /* 0x000048050800d986 */ /* 0x0001f2000c101124 */
[----:B------:R-:W-:Y:S05]  /*5a00*/  @P2 BRA `(.L_x_190) ;  /* 0x00000000000c2947 */ /* 0x000fea0003800000 */
[----:B--2---:R-:W2:Y:S02]  /*5a10*/  LDG.E.U8 R105, desc[UR36][R96.64+0x49] ;  /* 0x0000492460697981 */ /* 0x004ea4000c1e1100 */
[----:B--2---:R-:W-:-:S05]  /*5a20*/  PRMT R3, R105, 0x8880, RZ ;  /* 0x0000888069037816 */ /* 0x004fca00000000ff */
[----:B------:R-:W-:-:S07]  /*5a30*/  IMAD R22, R3, R104, RZ ;  /* 0x0000006803167224 */ /* 0x000fce00078e02ff */
.L_x_190:
[----:B------:R-:W-:Y:S05]  /*5a40*/  BSYNC B1 ;  /* 0x0000000000017941 */ /* 0x000fea0003800000 */
.L_x_189:
[----:B------:R-:W-:Y:S01]  /*5a50*/  IMAD R31, R31, R23, R22 ;  /* 0x000000171f1f7224 */ /* 0x000fe200078e0216 */
[----:B------:R-:W-:Y:S06]  /*5a60*/  @P2 BRA `(.L_x_191) ;  /* 0x0000000c00d82947 */ /* 0x000fec0003800000 */
[----:B------:R0:W-:Y:S01]  /*5a70*/  STG.E.U8 desc[UR36][R8.64+0x49], R31 ;  /* 0x0000491f08007986 */ /* 0x0001e2000c101124 */
[----:B------:R-:W-:Y:S05]  /*5a80*/  BRA `(.L_x_191) ;  /* 0x0000000c00d07947 */ /* 0x000fea0003800000 */
.L_x_30:
[C---:B------:R-:W-:Y:S02]  /*5a90*/  ISETP.GE.AND P2, PT, R112.reuse, 0x1, PT ;  /* 0x000000017000780c */ /* 0x040fe40003f46270 */
[----:B------:R-:W-:Y:S02]  /*5aa0*/  ISETP.GE.AND P3, PT, R112, 0x9, PT ;  /* 0x000000097000780c */ /* 0x000fe40003f66270 */
[C---:B------:R-:W-:Y:S02]  /*5ab0*/  ISETP.LT.OR P4, PT, R3.reuse, 0x1, !P2 ;  /* 0x000000010300780c */ /* 0x040fe40005781670 */
[C---:B------:R-:W-:Y:S02]  /*5ac0*/  ISETP.LT.OR P5, PT, R3.reuse, 0x2, !P2 ;  /* 0x000000020300780c */ /* 0x040fe400057a1670 */
[C---:B------:R-:W-:Y:S02]  /*5ad0*/  ISETP.LT.OR P0, PT, R3.reuse, 0x1, !P3 ;  /* 0x000000010300780c */ /* 0x040fe40005f01670 */
[----:B------:R-:W-:-:S07]  /*5ae0*/  ISETP.LT.OR P1, PT, R3, 0x2, !P3 ;  /* 0x000000020300780c */ /* 0x000fce0005f21670 */
[-C--:B------:R-:W-:Y:S02]  /*5af0*/  @!P4 IMAD R13, R96, R23.reuse, RZ ;  /* 0x00000017600dc224 */ /* 0x080fe400078e02ff */
[-C--:B------:R-:W-:Y:S02]  /*5b00*/  @!P5 IMAD R97, R97, R23.reuse, RZ ;  /* 0x000000176161d224 */ /* 0x080fe400078e02ff */
[-C--:B------:R-:W-:Y:S01]  /*5b10*/  @!P0 IMAD R15, R98, R23.reuse, RZ ;  /* 0x00000017620f8224 */ /* 0x080fe200078e02ff */
[----:B------:R0:W-:Y:S01]  /*5b20*/  @!P4 STG.E.U8 desc[UR36][R4.64], R13 ;  /* 0x0000000d0400c986 */ /* 0x0001e2000c101124 */
[----:B------:R-:W-:Y:S01]  /*5b30*/  ISETP.LT.OR P4, PT, R3, 0x9, !P2 ;  /* 0x000000090300780c */ /* 0x000fe20005781670 */
[----:B------:R-:W-:Y:S02]  /*5b40*/  @!P1 IMAD R99, R99, R23, RZ ;  /* 0x0000001763639224 */ /* 0x000fe400078e02ff */
[----:B------:R-:W-:Y:S01]  /*5b50*/  @!P5 STG.E.U8 desc[UR36][R4.64+0x1], R97 ;  /* 0x000001610400d986 */ /* 0x000fe2000c101124 */
[----:B------:R-:W-:-:S03]  /*5b60*/  ISETP.LT.OR P5, PT, R3, 0xa, !P2 ;  /* 0x0000000a0300780c */ /* 0x000fc600057a1670 */
[----:B------:R1:W-:Y:S01]  /*5b70*/  @!P0 STG.E.U8 desc[UR36][R6.64], R15 ;  /* 0x0000000f06008986 */ /* 0x0003e2000c101124 */
[----:B------:R-:W-:-:S03]  /*5b80*/  ISETP.LT.OR P0, PT, R3, 0x9, !P3 ;  /* 0x000000090300780c */ /* 0x000fc60005f01670 */
[----:B------:R-:W-:Y:S01]  /*5b90*/  @!P1 STG.E.U8 desc[UR36][R6.64+0x1], R99 ;  /* 0x0000016306009986 */ /* 0x000fe2000c101124 */
[----:B------:R-:W-:Y:S01]  /*5ba0*/  ISETP.GE.AND P1, PT, R112, 0x81, PT ;  /* 0x000000817000780c */ /* 0x000fe20003f26270 */
[----:B------:R-:W-:-:S04]  /*5bb0*/  @!P4 IMAD R21, R100, R23, RZ ;  /* 0x000000176415c224 */ /* 0x000fc800078e02ff */
[-C--:B------:R-:W-:Y:S01]  /*5bc0*/  @!P5 IMAD R101, R101, R23.reuse, RZ ;  /* 0x000000176565d224 */ /* 0x080fe200078e02ff */
[----:B------:R3:W-:Y:S01]  /*5bd0*/  @!P4 STG.E.U8 desc[UR36][R4.64+0x8], R21 ;  /* 0x000008150400c986 */ /* 0x0007e2000c101124 */
[C---:B------:R-:W-:Y:S02]  /*5be0*/  ISETP.LT.OR P4, PT, R3.reuse, 0xa, !P3 ;  /* 0x0000000a0300780c */ /* 0x040fe40005f81670 */
[----:B0-----:R-:W-:Y:S01]  /*5bf0*/  @!P0 IMAD R13, R102, R23, RZ ;  /* 0x00000017660d8224 */ /* 0x001fe200078e02ff */
[----:B------:R-:W-:Y:S01]  /*5c00*/  @!P5 STG.E.U8 desc[UR36][R4.64+0x9], R101 ;  /* 0x000009650400d986 */ /* 0x000fe2000c101124 */
[----:B------:R-:W-:-:S03]  /*5c10*/  ISETP.LT.OR P5, PT, R3, 0x1, !P1 ;  /* 0x000000010300780c */ /* 0x000fc60004fa1670 */
[----:B------:R0:W-:Y:S01]  /*5c20*/  @!P0 STG.E.U8 desc[UR36][R6.64+0x8], R13 ;  /* 0x0000080d06008986 */ /* 0x0001e2000c101124 */
[----:B------:R-:W-:-:S05]  /*5c30*/  ISETP.GE.AND P0, PT, R112, 0x89, PT ;  /* 0x000000897000780c */ /* 0x000fca0003f06270 */
[----:B------:R-:W-:-:S04]  /*5c40*/  @!P4 IMAD R103, R103, R23, RZ ;  /* 0x000000176767c224 */ /* 0x000fc800078e02ff */
[----:B-1----:R-:W-:Y:S01]  /*5c50*/  @!P5 IMAD R15, R88, R23, RZ ;  /* 0x00000017580fd224 */ /* 0x002fe200078e02ff */
[----:B------:R-:W-:Y:S01]  /*5c60*/  @!P4 STG.E.U8 desc[UR36][R6.64+0x9], R103 ;  /* 0x000009670600c986 */ /* 0x000fe2000c101124 */
[----:B------:R-:W-:-:S03]  /*5c70*/  ISETP.LT.OR P4, PT, R3, 0x2, !P1 ;  /* 0x000000020300780c */ /* 0x000fc60004f81670 */
[----:B------:R1:W-:Y:S01]  /*5c80*/  @!P5 STG.E.U8 desc[UR36][R10.64], R15 ;  /* 0x0000000f0a00d986 */ /* 0x0003e2000c101124 */
[----:B------:R-:W-:-:S09]  /*5c90*/  ISETP.LT.OR P5, PT, R3, 0x1, !P0 ;  /* 0x000000010300780c */ /* 0x000fd200047a1670 */
[----:B------:R-:W-:-:S04]  /*5ca0*/  @!P4 IMAD R89, R89, R23, RZ ;  /* 0x000000175959c224 */ /* 0x000fc800078e02ff */
[----:B---3--:R-:W-:Y:S01]  /*5cb0*/  @!P5 IMAD R21, R90, R23, RZ ;  /* 0x000000175a15d224 */ /* 0x008fe200078e02ff */
[----:B------:R-:W-:Y:S01]  /*5cc0*/  @!P4 STG.E.U8 desc[UR36][R10.64+0x1], R89 ;  /* 0x000001590a00c986 */ /* 0x000fe2000c101124 */
[----:B------:R-:W-:-:S03]  /*5cd0*/  ISETP.LT.OR P4, PT, R3, 0x2, !P0 ;  /* 0x000000020300780c */ /* 0x000fc60004781670 */
[----:B------:R3:W-:Y:S01]  /*5ce0*/  @!P5 STG.E.U8 desc[UR36][R8.64], R21 ;  /* 0x000000150800d986 */ /* 0x0007e2000c101124 */
[----:B------:R-:W-:-:S09]  /*5cf0*/  ISETP.LT.OR P5, PT, R3, 0x9, !P1 ;  /* 0x000000090300780c */ /* 0x000fd20004fa1670 */
[----:B------:R-:W-:-:S04]  /*5d00*/  @!P4 IMAD R91, R91, R23, RZ ;  /* 0x000000175b5bc224 */ /* 0x000fc800078e02ff */
[----:B0-----:R-:W-:Y:S01]  /*5d10*/  @!P5 IMAD R13, R92, R23, RZ ;  /* 0x000000175c0dd224 */ /* 0x001fe200078e02ff */
[----:B------:R-:W-:Y:S01]  /*5d20*/  @!P4 STG.E.U8 desc[UR36][R8.64+0x1], R91 ;  /* 0x0000015b0800c986 */ /* 0x000fe2000c101124 */
[----:B------:R-:W-:-:S03]  /*5d30*/  ISETP.LT.OR P4, PT, R3, 0xa, !P1 ;  /* 0x0000000a0300780c */ /* 0x000fc60004f81670 */
[----:B------:R0:W-:Y:S01]  /*5d40*/  @!P5 STG.E.U8 desc[UR36][R10.64+0x8], R13 ;  /* 0x0000080d0a00d986 */ /* 0x0001e2000c101124 */
[----:B------:R-:W-:-:S09]  /*5d50*/  ISETP.LT.OR P5, PT, R3, 0x9, !P0 ;  /* 0x000000090300780c */ /* 0x000fd200047a1670 */
        /* <DEDUP_REMOVED lines=154> */
[----:B------:R-:W-:Y:S01]  /*6700*/  @!P5 STG.E.U8 desc[UR36][R4.64+0x40], R21 ;  /* 0x000040150400d986 */ /* 0x000fe2000c101124 */
[----:B------:R-:W-:-:S09]  /*6710*/  ISETP.LT.OR P5, PT, R3, 0x41, !P3 ;  /* 0x000000410300780c */ /* 0x000fd20005fa1670 */
[----:B------:R-:W-:-:S04]  /*6720*/  @!P4 IMAD R33, R33, R23, RZ ;  /* 0x000000172121c224 */ /* 0x000fc800078e02ff */
[----:B0-----:R-:W-:Y:S01]  /*6730*/  @!P5 IMAD R13, R34, R23, RZ ;  /* 0x00000017220dd224 */ /* 0x001fe200078e02ff */
[----:B------:R-:W-:Y:S01]  /*6740*/  @!P4 STG.E.U8 desc[UR36][R4.64+0x41], R33 ;  /* 0x000041210400c986 */ /* 0x000fe2000c101124 */
[----:B------:R-:W-:-:S03]  /*6750*/  ISETP.LT.OR P4, PT, R3, 0x42, !P3 ;  /* 0x000000420300780c */ /* 0x000fc60005f81670 */
[----:B------:R0:W-:Y:S01]  /*6760*/  @!P5 STG.E.U8 desc[UR36][R6.64+0x40], R13 ;  /* 0x0000400d0600d986 */ /* 0x0001e2000c101124 */
[C---:B------:R-:W-:Y:S02]  /*6770*/  ISETP.LT.OR P5, PT, R3.reuse, 0x49, !P2 ;  /* 0x000000490300780c */ /* 0x040fe400057a1670 */
[----:B------:R-:W-:-:S07]  /*6780*/  ISETP.LT.OR P2, PT, R3, 0x4a, !P2 ;  /* 0x0000004a0300780c */ /* 0x000fce0005741670 */
[----:B------:R-:W-:-:S04]  /*6790*/  @!P4 IMAD R35, R35, R23, RZ ;  /* 0x000000172323c224 */ /* 0x000fc800078e02ff */
[-C--:B-1----:R-:W-:Y:S01]  /*67a0*/  @!P5 IMAD R15, R36, R23.reuse, RZ ;  /* 0x00000017240fd224 */ /* 0x082fe200078e02ff */
[----:B------:R-:W-:Y:S01]  /*67b0*/  @!P4 STG.E.U8 desc[UR36][R6.64+0x41], R35 ;  /* 0x000041230600c986 */ /* 0x000fe2000c101124 */
[----:B------:R-:W-:Y:S01]  /*67c0*/  @!P2 IMAD R37, R37, R23, RZ ;  /* 0x000000172525a224 */ /* 0x000fe200078e02ff */
[C---:B------:R-:W-:Y:S02]  /*67d0*/  ISETP.LT.OR P4, PT, R3.reuse, 0x49, !P3 ;  /* 0x000000490300780c */ /* 0x040fe40005f81670 */
[C---:B------:R-:W-:Y:S01]  /*67e0*/  ISETP.LT.OR P3, PT, R3.reuse, 0x4a, !P3 ;  /* 0x0000004a0300780c */ /* 0x040fe20005f61670 */
[----:B------:R-:W-:Y:S01]  /*67f0*/  @!P5 STG.E.U8 desc[UR36][R4.64+0x48], R15 ;  /* 0x0000480f0400d986 */ /* 0x000fe2000c101124 */
[----:B------:R-:W-:-:S03]  /*6800*/  ISETP.LT.OR P5, PT, R3, 0x41, !P1 ;  /* 0x000000410300780c */ /* 0x000fc60004fa1670 */
[----:B------:R1:W-:Y:S01]  /*6810*/  @!P2 STG.E.U8 desc[UR36][R4.64+0x49], R37 ;  /* 0x000049250400a986 */ /* 0x0003e2000c101124 */
[----:B------:R-:W-:-:S05]  /*6820*/  ISETP.LT.OR P2, PT, R3, 0x42, !P1 ;  /* 0x000000420300780c */ /* 0x000fca0004f41670 */
[-C--:B0-----:R-:W-:Y:S02]  /*6830*/  @!P4 IMAD R13, R38, R23.reuse, RZ ;  /* 0x00000017260dc224 */ /* 0x081fe400078e02ff */
[-C--:B------:R-:W-:Y:S02]  /*6840*/  @!P3 IMAD R39, R39, R23.reuse, RZ ;  /* 0x000000172727b224 */ /* 0x080fe400078e02ff */
[-C--:B------:R-:W-:Y:S01]  /*6850*/  @!P5 IMAD R21, R24, R23.reuse, RZ ;  /* 0x000000171815d224 */ /* 0x080fe200078e02ff */
[----:B------:R-:W-:Y:S01]  /*6860*/  @!P4 STG.E.U8 desc[UR36][R6.64+0x48], R13 ;  /* 0x0000480d0600c986 */ /* 0x000fe2000c101124 */
[----:B------:R-:W-:Y:S02]  /*6870*/  ISETP.LT.OR P4, PT, R3, 0x42, !P0 ;  /* 0x000000420300780c */ /* 0x000fe40004781670 */
[----:B------:R-:W-:Y:S01]  /*6880*/  @!P2 IMAD R25, R25, R23, RZ ;  /* 0x000000171919a224 */ /* 0x000fe200078e02ff */
[----:B------:R0:W-:Y:S01]  /*6890*/  @!P3 STG.E.U8 desc[UR36][R6.64+0x49], R39 ;  /* 0x000049270600b986 */ /* 0x0001e2000c101124 */
[----:B------:R-:W-:-:S03]  /*68a0*/  ISETP.LT.OR P3, PT, R3, 0x41, !P0 ;  /* 0x000000410300780c */ /* 0x000fc60004761670 */
[----:B------:R3:W-:Y:S01]  /*68b0*/  @!P2 STG.E.U8 desc[UR36][R10.64+0x41], R25 ;  /* 0x000041190a00a986 */ /* 0x0007e2000c101124 */
[C---:B------:R-:W-:Y:S02]  /*68c0*/  ISETP.LT.OR P2, PT, R3.reuse, 0x49, !P1 ;  /* 0x000000490300780c */ /* 0x040fe40004f41670 */
[C---:B------:R-:W-:Y:S01]  /*68d0*/  ISETP.LT.OR P1, PT, R3.reuse, 0x4a, !P1 ;  /* 0x0000004a0300780c */ /* 0x040fe20004f21670 */
[----:B------:R3:W-:Y:S01]  /*68e0*/  @!P5 STG.E.U8 desc[UR36][R10.64+0x40], R21 ;  /* 0x000040150a00d986 */ /* 0x0007e2000c101124 */
[----:B------:R-:W-:Y:S01]  /*68f0*/  ISETP.LT.OR P5, PT, R3, 0x49, !P0 ;  /* 0x000000490300780c */ /* 0x000fe200047a1670 */
[----:B------:R-:W-:Y:S01]  /*6900*/  @!P4 IMAD R27, R27, R23, RZ ;  /* 0x000000171b1bc224 */ /* 0x000fe200078e02ff */
[----:B------:R-:W-:-:S03]  /*6910*/  ISETP.LT.OR P0, PT, R3, 0x4a, !P0 ;  /* 0x0000004a0300780c */ /* 0x000fc60004701670 */
[-C--:B------:R-:W-:Y:S01]  /*6920*/  @!P3 IMAD R3, R26, R23.reuse, RZ ;  /* 0x000000171a03b224 */ /* 0x080fe200078e02ff */
[----:B------:R3:W-:Y:S03]  /*6930*/  @!P4 STG.E.U8 desc[UR36][R8.64+0x41], R27 ;  /* 0x0000411b0800c986 */ /* 0x0007e6000c101124 */
[-C--:B-1----:R-:W-:Y:S01]  /*6940*/  @!P2 IMAD R5, R28, R23.reuse, RZ ;  /* 0x000000171c05a224 */ /* 0x082fe200078e02ff */
[----:B------:R3:W-:Y:S01]  /*6950*/  @!P3 STG.E.U8 desc[UR36][R8.64+0x40], R3 ;  /* 0x000040030800b986 */ /* 0x0007e2000c101124 */
[-C--:B------:R-:W-:Y:S02]  /*6960*/  @!P1 IMAD R29, R29, R23.reuse, RZ ;  /* 0x000000171d1d9224 */ /* 0x080fe400078e02ff */
[-C--:B0-----:R-:W-:Y:S01]  /*6970*/  @!P5 IMAD R7, R30, R23.reuse, RZ ;  /* 0x000000171e07d224 */ /* 0x081fe200078e02ff */
[----:B------:R3:W-:Y:S01]  /*6980*/  @!P2 STG.E.U8 desc[UR36][R10.64+0x48], R5 ;  /* 0x000048050a00a986 */ /* 0x0007e2000c101124 */
[----:B------:R-:W-:-:S03]  /*6990*/  @!P0 IMAD R31, R31, R23, RZ ;  /* 0x000000171f1f8224 */ /* 0x000fc600078e02ff */
[----:B------:R3:W-:Y:S04]  /*69a0*/  @!P1 STG.E.U8 desc[UR36][R10.64+0x49], R29 ;  /* 0x0000491d0a009986 */ /* 0x0007e8000c101124 */
[----:B------:R3:W-:Y:S04]  /*69b0*/  @!P5 STG.E.U8 desc[UR36][R8.64+0x48], R7 ;  /* 0x000048070800d986 */ /* 0x0007e8000c101124 */
[----:B------:R3:W-:Y:S02]  /*69c0*/  @!P0 STG.E.U8 desc[UR36][R8.64+0x49], R31 ;  /* 0x0000491f08008986 */ /* 0x0007e4000c101124 */
.L_x_191:
[----:B------:R-:W-:Y:S05]  /*69d0*/  BSYNC B0 ;  /* 0x0000000000007941 */ /* 0x000fea0003800000 */
.L_x_29:
[----:B------:R-:W-:Y:S01]  /*69e0*/  ULDC UR4, c[0x0][0xc] ;  /* 0x0000030000047ab9 */ /* 0x000fe20000000800 */
[----:B------:R-:W-:Y:S01]  /*69f0*/  ULDC UR5, c[0x0][0x10] ;  /* 0x0000040000057ab9 */ /* 0x000fe20000000800 */
[----:B---3--:R-:W3:Y:S01]  /*6a00*/  LDC R3, c[0x0][0x14] ;  /* 0x00000500ff037b82 */ /* 0x008ee20000000800 */
[----:B------:R-:W-:Y:S01]  /*6a10*/  UIMAD.WIDE.U32 UR4, UR4, UR5, URZ ;  /* 0x00000005040472a5 */ /* 0x000fe2000f8e003f */
[----:B------:R-:W-:Y:S02]  /*6a20*/  IMAD.MOV.U32 R107, RZ, RZ, -0x1 ;  /* 0xffffffffff6b7424 */ /* 0x000fe400078e00ff */
[----:B------:R-:W-:-:S03]  /*6a30*/  IMAD.MOV.U32 R22, RZ, RZ, -0x1 ;  /* 0xffffffffff167424 */ /* 0x000fc600078e00ff */
[----:B---3--:R-:W-:-:S04]  /*6a40*/  IMAD.WIDE.U32 R16, R3, UR4, R16 ;  /* 0x0000000403107c25 */ /* 0x008fc8000f8e0010 */
[----:B------:R-:W-:Y:S01]  /*6a50*/  IMAD R3, R3, UR5, RZ ;  /* 0x0000000503037c24 */ /* 0x000fe2000f8e02ff */
[----:B------:R-:W-:Y:S02]  /*6a60*/  ULDC.64 UR4, c[0x0][0x650] ;  /* 0x0001940000047ab9 */ /* 0x000fe40000000a00 */
[----:B------:R-:W-:Y:S01]  /*6a70*/  ISETP.GE.U32.AND P0, PT, R16, UR4, PT ;  /* 0x0000000410007c0c */ /* 0x000fe2000bf06070 */
[--C-:B------:R-:W-:Y:S01]  /*6a80*/  IMAD.IADD R17, R17, 0x1, R3.reuse ;  /* 0x0000000111117824 */ /* 0x100fe200078e0203 */
[----:B------:R-:W-:-:S04]  /*6a90*/  PRMT R3, RZ, 0x7610, R3 ;  /* 0x00007610ff037816 */ /* 0x000fc80000000003 */
[----:B------:R-:W-:-:S13]  /*6aa0*/  ISETP.GE.U32.AND.EX P0, PT, R17, UR5, PT, P0 ;  /* 0x0000000511007c0c */ /* 0x000fda000bf06100 */
[----:B------:R-:W-:Y:S05]  /*6ab0*/  @P0 BRA `(.L_x_192) ;  /* 0x0000000400640947 */ /* 0x000fea0003800000 */
[----:B------:R-:W3:Y:S01]  /*6ac0*/  S2R R12, SR_CTAID.X ;  /* 0x00000000000c7919 */ /* 0x000ee20000002500 */
[----:B------:R-:W1:Y:S01]  /*6ad0*/  LDC.64 R10, c[0x0][0x628] ;  /* 0x00018a00ff0a7b82 */ /* 0x000e620000000a00 */
[----:B------:R-:W-:Y:S01]  /*6ae0*/  ULDC UR4, c[0x0][0x150] ;  /* 0x0000540000047ab9 */ /* 0x000fe20000000800 */
[----:B0-----:R-:W-:Y:S01]  /*6af0*/  IMAD.MOV.U32 R8, RZ, RZ, R16 ;  /* 0x000000ffff087224 */ /* 0x001fe200078e0010 */
[----:B------:R-:W0:Y:S01]  /*6b00*/  S2R R24, SR_CTAID.Y ;  /* 0x0000000000187919 */ /* 0x000e220000002600 */
[----:B------:R-:W-:-:S04]  /*6b10*/  IMAD.MOV.U32 R9, RZ, RZ, R17 ;  /* 0x000000ffff097224 */ /* 0x000fc800078e0011 */
[----:B------:R-:W0:Y:S08]  /*6b20*/  LDC R21, c[0x0][0x144] ;  /* 0x00005100ff157b82 */ /* 0x000e300000000800 */
[----:B------:R-:W0:Y:S08]  /*6b30*/  LDC R0, c[0x0][0x630] ;  /* 0x00018c00ff007b82 */ /* 0x000e300000000800 */
[----:B------:R-:W0:Y:S01]  /*6b40*/  LDC.64 R14, c[0x0][0x620] ;  /* 0x00018800ff0e7b82 */ /* 0x000e220000000a00 */
[----:B-1----:R-:W-:-:S04]  /*6b50*/  ISETP.NE.U32.AND P0, PT, R10, RZ, PT ;  /* 0x000000ff0a00720c */ /* 0x002fc80003f05070 */
[----:B------:R-:W-:Y:S02]  /*6b60*/  ISETP.NE.AND.EX P0, PT, R11, RZ, PT, P0 ;  /* 0x000000ff0b00720c */ /* 0x000fe40003f05300 */
[----:B---3--:R-:W-:-:S05]  /*6b70*/  I2FP.F32.U32 R3, R12 ;  /* 0x0000000c00037245 */ /* 0x008fca0000201000 */
[----:B------:R-:W-:-:S04]  /*6b80*/  FMUL R3, R3, UR4 ;  /* 0x0000000403037c20 */ /* 0x000fc80008400000 */
[----:B------:R1:W3:Y:S02]  /*6b90*/  F2I.U32.TRUNC.NTZ R20, R3 ;  /* 0x0000000300147305 */ /* 0x0002e4000020f000 */
[----:B------:R-:W-:Y:S05]  /*6ba0*/  @!P0 BRA `(.L_x_193) ;  /* 0x0000000000288947 */ /* 0x000fea0003800000 */
[----:B-1----:R-:W1:Y:S02]  /*6bb0*/  LDC R3, c[0x0][0x634] ;  /* 0x00018d00ff037b82 */ /* 0x002e640000000800 */
[----:B-1----:R-:W-:-:S05]  /*6bc0*/  IADD3 R3, P0, R16, R3, RZ ;  /* 0x0000000310037210 */ /* 0x002fca0007f1e0ff */
[----:B------:R-:W-:-:S04]  /*6bd0*/  IMAD.X R13, RZ, RZ, R17, P0 ;  /* 0x000000ffff0d7224 */ /* 0x000fc800000e0611 */
[----:B------:R-:W-:-:S04]  /*6be0*/  IMAD.WIDE.U32 R4, R13, R10, RZ ;  /* 0x0000000a0d047225 */ /* 0x000fc800078e00ff */
[----:B----4-:R-:W-:-:S04]  /*6bf0*/  IMAD.WIDE.U32 R6, P0, R3, R11, R4 ;  /* 0x0000000b03067225 */ /* 0x010fc80007800004 */
[----:B------:R-:W-:-:S04]  /*6c00*/  IMAD.WIDE.U32 R4, R3, R10, RZ ;  /* 0x0000000a03047225 */ /* 0x000fc800078e00ff */
[----:B------:R-:W-:Y:S01]  /*6c10*/  IMAD.X R9, RZ, RZ, RZ, P0 ;  /* 0x000000ffff097224 */ /* 0x000fe200000e06ff */
[----:B------:R-:W-:Y:S01]  /*6c20*/  IADD3 RZ, P0, R5, R6, RZ ;  /* 0x0000000605ff7210 */ /* 0x000fe20007f1e0ff */
[----:B------:R-:W-:-:S04]  /*6c30*/  IMAD.MOV.U32 R8, RZ, RZ, R7 ;  /* 0x000000ffff087224 */ /* 0x000fc800078e0007 */
[----:B------:R-:W-:-:S08]  /*6c40*/  IMAD.WIDE.U32.X R8, R13, R11, R8, P0 ;  /* 0x0000000b0d087225 */ /* 0x000fd000000e0408 */
.L_x_193:
[----:B------:R-:W2:Y:S01]  /*6c50*/  LDC.64 R28, c[0x0][0x640] ;  /* 0x00019000ff1c7b82 */ /* 0x000ea20000000a00 */
[-CC-:B0-----:R-:W-:Y:S01]  /*6c60*/  SHF.R.U64 R22, R8, R0.reuse, R9.reuse ;  /* 0x0000000008167219 */ /* 0x181fe20000001209 */
[----:B---3--:R-:W-:Y:S01]  /*6c70*/  IMAD.MOV R20, RZ, RZ, -R20 ;  /* 0x000000ffff147224 */ /* 0x008fe200078e0a14 */
[----:B------:R-:W-:Y:S01]  /*6c80*/  SHF.R.U32.HI R0, RZ, R0, R9 ;  /* 0x00000000ff007219 */ /* 0x000fe20000011609 */
[----:B------:R-:W-:Y:S01]  /*6c90*/  ULDC UR4, c[0x0][0x154] ;  /* 0x0000550000047ab9 */ /* 0x000fe20000000800 */
[----:B-1----:R-:W-:Y:S01]  /*6ca0*/  IADD3 R3, P0, RZ, -R22, RZ ;  /* 0x80000016ff037210 */ /* 0x002fe20007f1e0ff */
[----:B------:R-:W-:Y:S02]  /*6cb0*/  IMAD R21, R21, R20, R12 ;  /* 0x0000001415157224 */ /* 0x000fe400078e020c */
[----:B----4-:R-:W0:Y:S01]  /*6cc0*/  LDC R6, c[0x0][0x618] ;  /* 0x00018600ff067b82 */ /* 0x010e220000000800 */
[----:B------:R-:W-:Y:S02]  /*6cd0*/  IMAD.MOV.U32 R7, RZ, RZ, 0x1 ;  /* 0x00000001ff077424 */ /* 0x000fe400078e00ff */
[----:B------:R-:W-:-:S04]  /*6ce0*/  IMAD.X R5, RZ, RZ, ~R0, P0 ;  /* 0x000000ffff057224 */ /* 0x000fc800000e0e00 */
[-C--:B------:R-:W-:Y:S01]  /*6cf0*/  IMAD R0, R5, R14.reuse, RZ ;  /* 0x0000000e05007224 */ /* 0x080fe200078e02ff */
[----:B------:R-:W1:Y:S01]  /*6d00*/  LDC R8, c[0x0][0x608] ;  /* 0x00018200ff087b82 */ /* 0x000e620000000800 */
[----:B------:R-:W-:-:S04]  /*6d10*/  IMAD.WIDE.U32 R4, R3, R14, R16 ;  /* 0x0000000e03047225 */ /* 0x000fc800078e0010 */
[----:B------:R-:W-:Y:S01]  /*6d20*/  IMAD R3, R3, R15, R0 ;  /* 0x0000000f03037224 */ /* 0x000fe200078e0200 */
[----:B------:R-:W-:Y:S02]  /*6d30*/  I2FP.F32.U32 R0, R24 ;  /* 0x0000001800007245 */ /* 0x000fe40000201000 */
[----:B------:R-:W3:Y:S01]  /*6d40*/  LDC R26, c[0x0][0x658] ;  /* 0x00019600ff1a7b82 */ /* 0x000ee20000000800 */
[----:B------:R-:W-:Y:S01]  /*6d50*/  IMAD.IADD R3, R5, 0x1, R3 ;  /* 0x0000000105037824 */ /* 0x000fe200078e0203 */
[----:B--2---:R-:W-:Y:S01]  /*6d60*/  ISETP.NE.U32.AND P0, PT, R28, RZ, PT ;  /* 0x000000ff1c00720c */ /* 0x004fe20003f05070 */
[----:B------:R-:W-:Y:S01]  /*6d70*/  FMUL R0, R0, UR4 ;  /* 0x0000000400007c20 */ /* 0x000fe20008400000 */
[----:B------:R-:W-:Y:S02]  /*6d80*/  IMAD.MOV.U32 R5, RZ, RZ, -0x1 ;  /* 0xffffffffff057424 */ /* 0x000fe400078e00ff */
[----:B------:R-:W-:Y:S01]  /*6d90*/  ISETP.NE.AND.EX P0, PT, R29, RZ, PT, P0 ;  /* 0x000000ff1d00720c */ /* 0x000fe20003f05300 */
[----:B------:R2:W4:Y:S01]  /*6da0*/  F2I.U32.TRUNC.NTZ R13, R0 ;  /* 0x00000000000d7305 */ /* 0x000522000020f000 */
[----:B------:R-:W2:Y:S01]  /*6db0*/  LDC R15, c[0x0][0x148] ;  /* 0x00005200ff0f7b82 */ /* 0x000ea20000000800 */
[----:B0-----:R-:W-:-:S02]  /*6dc0*/  SHF.R.U64 R12, R4, R6, R3 ;  /* 0x00000006040c7219 */ /* 0x001fc40000001203 */
[----:B------:R-:W-:-:S05]  /*6dd0*/  SHF.R.U32.HI R3, RZ, R6, R3 ;  /* 0x00000006ff037219 */ /* 0x000fca0000011603 */
[----:B------:R-:W0:Y:S01]  /*6de0*/  LDC R20, c[0x0][0x600] ;  /* 0x00018000ff147b82 */ /* 0x000e220000000800 */
[-CC-:B-1----:R-:W-:Y:S02]  /*6df0*/  SHF.R.U64 R10, R12, R8.reuse, R3.reuse ;  /* 0x000000080c0a7219 */ /* 0x182fe40000001203 */
[----:B------:R-:W-:-:S05]  /*6e00*/  SHF.R.U32.HI R3, RZ, R8, R3 ;  /* 0x00000008ff037219 */ /* 0x000fca0000011603 */
[----:B------:R-:W1:Y:S01]  /*6e10*/  LDC R27, c[0x0][0x648] ;  /* 0x00019200ff1b7b82 */ /* 0x000e620000000800 */
[-C--:B---3--:R-:W-:Y:S02]  /*6e20*/  SHF.L.U32 R4, R5, R26.reuse, RZ ;  /* 0x0000001a05047219 */ /* 0x088fe400000006ff */
[-CC-:B------:R-:W-:Y:S02]  /*6e30*/  SHF.R.U64 R14, R10, R26.reuse, R3.reuse ;  /* 0x0000001a0a0e7219 */ /* 0x180fe40000001203 */
[----:B------:R-:W-:Y:S02]  /*6e40*/  SHF.R.U32.HI R5, RZ, R26, R3 ;  /* 0x0000001aff057219 */ /* 0x000fe40000011603 */
[----:B------:R-:W-:Y:S01]  /*6e50*/  LOP3.LUT R25, RZ, R4, RZ, 0x33, !PT ;  /* 0x00000004ff197212 */ /* 0x000fe200078e33ff */
[----:B------:R-:W3:Y:S01]  /*6e60*/  LDC R30, c[0x0][0x638] ;  /* 0x00018e00ff1e7b82 */ /* 0x000ee20000000800 */
[----:B------:R-:W-:Y:S01]  /*6e70*/  SHF.L.U32 R26, R7, R26, RZ ;  /* 0x0000001a071a7219 */ /* 0x000fe200000006ff */
[----:B------:R-:W-:-:S06]  /*6e80*/  IMAD.MOV.U32 R4, RZ, RZ, R14 ;  /* 0x000000ffff047224 */ /* 0x000fcc00078e000e */
[----:B------:R-:W0:Y:S01]  /*6e90*/  LDC R31, c[0x0][0x610] ;  /* 0x00018400ff1f7b82 */ /* 0x000e220000000800 */
[----:B----4-:R-:W-:Y:S05]  /*6ea0*/  @!P0 BRA `(.L_x_194) ;  /* 0x0000000000288947 */ /* 0x010fea0003800000 */
[----:B------:R-:W4:Y:S02]  /*6eb0*/  LDC R3, c[0x0][0x64c] ;  /* 0x00019300ff037b82 */ /* 0x000f240000000800 */
[----:B----4-:R-:W-:-:S05]  /*6ec0*/  IADD3 R3, P0, R14, R3, RZ ;  /* 0x000000030e037210 */ /* 0x010fca0007f1e0ff */
        /* <DEDUP_REMOVED lines=8> */
.L_x_194:
[----:B------:R-:W-:Y:S01]  /*6f50*/  ISETP.NE.AND P0, PT, R2, 0x1, PT ;  /* 0x000000010200780c */ /* 0x000fe20003f05270 */
[----:B0-----:R-:W-:Y:S01]  /*6f60*/  VIADD R7, R20, 0xffffffff ;  /* 0xffffffff14077836 */ /* 0x001fe20000000000 */
[----:B-12---:R-:W-:Y:S01]  /*6f70*/  SHF.R.U64 R0, R4, R27, R5 ;  /* 0x0000001b04007219 */ /* 0x006fe20000001205 */
[----:B------:R-:W-:Y:S01]  /*6f80*/  IMAD.MOV R13, RZ, RZ, -R13 ;  /* 0x000000ffff0d7224 */ /* 0x000fe200078e0a0d */
[----:B------:R-:W-:Y:S01]  /*6f90*/  LOP3.LUT R5, R10, R25, RZ, 0xc0, !PT ;  /* 0x000000190a057212 */ /* 0x000fe200078ec0ff */
[----:B------:R-:W-:Y:S01]  /*6fa0*/  IMAD.MOV.U32 R4, RZ, RZ, 0x1 ;  /* 0x00000001ff047424 */ /* 0x000fe200078e00ff */
[----:B------:R-:W-:Y:S01]  /*6fb0*/  LOP3.LUT R12, R12, R7, RZ, 0xc0, !PT ;  /* 0x000000070c0c7212 */ /* 0x000fe200078ec0ff */
[----:B------:R-:W-:Y:S02]  /*6fc0*/  IMAD.MOV R3, RZ, RZ, -R0 ;  /* 0x000000ffff037224 */ /* 0x000fe400078e0a00 */
[----:B------:R-:W-:Y:S02]  /*6fd0*/  IMAD R0, R26, R0, R5 ;  /* 0x000000001a007224 */ /* 0x000fe400078e0205 */
[----:B---3--:R-:W-:-:S02]  /*6fe0*/  IMAD R3, R3, R30, R14 ;  /* 0x0000001e03037224 */ /* 0x008fc400078e020e */
[----:B------:R-:W-:Y:S02]  /*6ff0*/  @P0 IMAD R21, R15, R13, R24 ;  /* 0x0000000d0f150224 */ /* 0x000fe400078e0218 */
[----:B------:R-:W-:Y:S01]  /*7000*/  IMAD R5, R3, R20, R12 ;  /* 0x0000001403057224 */ /* 0x000fe200078e020c */
[----:B------:R-:W-:Y:S01]  /*7010*/  PRMT R3, R4, 0x7610, R3 ;  /* 0x0000761004037816 */ /* 0x000fe20000000003 */
[----:B------:R-:W-:-:S05]  /*7020*/  IMAD R0, R0, R31, R21 ;  /* 0x0000001f00007224 */ /* 0x000fca00078e0215 */
[----:B------:R-:W-:Y:S02]  /*7030*/  SEL R107, R5, R0, !P0 ;  /* 0x00000000056b7207 */ /* 0x000fe40004000000 */
[----:B------:R-:W-:-:S07]  /*7040*/  SEL R0, R0, R5, !P0 ;  /* 0x0000000500007207 */ /* 0x000fce0004000000 */
.L_x_192:
[----:B------:R-:W-:Y:S01]  /*7050*/  LOP3.LUT P0, RZ, R3, 0xff, RZ, 0xc0, !PT ;  /* 0x000000ff03ff7812 */ /* 0x000fe2000780c0ff */
[----:B------:R-:W-:-:S12]  /*7060*/  IMAD.MOV.U32 R106, RZ, RZ, R0 ;  /* 0x000000ffff6a7224 */ /* 0x000fd800078e0000 */
[----:B------:R-:W-:Y:S05]  /*7070*/  @P0 BRA `(.L_x_195) ;  /* 0xffffff9c00e80947 */ /* 0x000fea000383ffff */
[----:B------:R-:W-:Y:S05]  /*7080*/  EXIT ;  /* 0x000000000000794d */ /* 0x000fea0003800000 */
.L_x_4:
[----:B0-----:R-:W-:Y:S01]  /*7090*/  ULDC.64 UR4, c[0x0][0x650] ;  /* 0x0001940000047ab9 */ /* 0x001fe20000000a00 */
        /* <DEDUP_REMOVED lines=25> */
.L_x_197:
[--C-:B------:R-:W-:Y:S01]  /*7230*/  SHF.R.U64 R12, R10, R14, R11.reuse ;  /* 0x0000000e0a0c7219 */ /* 0x100fe2000000120b */
[----:B------:R-:W0:Y:S01]  /*7240*/  LDC R22, c[0x0][0x618] ;  /* 0x00018600ff167b82 */ /* 0x000e220000000800 */
[----:B------:R-:W-:Y:S01]  /*7250*/  I2FP.F32.U32 R6, R4 ;  /* 0x0000000400067245 */ /* 0x000fe20000201000 */
[----:B------:R-:W-:Y:S01]  /*7260*/  ULDC UR4, c[0x0][0x150] ;  /* 0x0000540000047ab9 */ /* 0x000fe20000000800 */
[----:B------:R-:W-:Y:S02]  /*7270*/  SHF.R.U32.HI R5, RZ, R14, R11 ;  /* 0x0000000eff057219 */ /* 0x000fe4000001160b */
[----:B------:R-:W-:Y:S01]  /*7280*/  IADD3 R9, P0, RZ, -R12, RZ ;  /* 0x8000000cff097210 */ /* 0x000fe20007f1e0ff */
[----:B------:R-:W-:Y:S01]  /*7290*/  FMUL R11, R6, UR4 ;  /* 0x00000004060b7c20 */ /* 0x000fe20008400000 */
[----:B------:R-:W-:Y:S01]  /*72a0*/  ULDC UR4, c[0x0][0x154] ;  /* 0x0000550000047ab9 */ /* 0x000fe20000000800 */
[----:B------:R-:W1:Y:S02]  /*72b0*/  LDC.64 R24, c[0x0][0x640] ;  /* 0x00019000ff187b82 */ /* 0x000e640000000a00 */
[----:B------:R-:W-:-:S02]  /*72c0*/  IMAD.X R5, RZ, RZ, ~R5, P0 ;  /* 0x000000ffff057224 */ /* 0x000fc400000e0e05 */
[----:B------:R-:W2:Y:S01]  /*72d0*/  F2I.U32.TRUNC.NTZ R11, R11 ;  /* 0x0000000b000b7305 */ /* 0x000ea2000020f000 */
[----:B------:R-:W-:-:S03]  /*72e0*/  IMAD.WIDE.U32 R6, R9, R20, R16 ;  /* 0x0000001409067225 */ /* 0x000fc600078e0010 */
[----:B------:R-:W3:Y:S01]  /*72f0*/  LDC R13, c[0x0][0x144] ;  /* 0x00005100ff0d7b82 */ /* 0x000ee20000000800 */
[----:B------:R-:W-:-:S04]  /*7300*/  IMAD R8, R5, R20, RZ ;  /* 0x0000001405087224 */ /* 0x000fc800078e02ff */
[----:B------:R-:W-:Y:S02]  /*7310*/  IMAD R5, R9, R21, R8 ;  /* 0x0000001509057224 */ /* 0x000fe400078e0208 */
[----:B------:R-:W-:Y:S01]  /*7320*/  IMAD.MOV.U32 R8, RZ, RZ, -0x1 ;  /* 0xffffffffff087424 */ /* 0x000fe200078e00ff */
[----:B------:R-:W4:Y:S01]  /*7330*/  LDC R14, c[0x0][0x608] ;  /* 0x00018200ff0e7b82 */ /* 0x000f220000000800 */
[----:B------:R-:W-:Y:S01]  /*7340*/  IMAD.IADD R5, R7, 0x1, R5 ;  /* 0x0000000107057824 */ /* 0x000fe200078e0205 */
[----:B------:R-:W-:-:S04]  /*7350*/  I2FP.F32.U32 R7, R3 ;  /* 0x0000000300077245 */ /* 0x000fc80000201000 */
[-C--:B0-----:R-:W-:Y:S01]  /*7360*/  SHF.R.U64 R10, R6, R22.reuse, R5 ;  /* 0x00000016060a7219 */ /* 0x081fe20000001205 */
[----:B--2---:R-:W-:Y:S01]  /*7370*/  IMAD.MOV R6, RZ, RZ, -R11 ;  /* 0x000000ffff067224 */ /* 0x004fe200078e0a0b */
[----:B------:R-:W0:Y:S01]  /*7380*/  LDC R9, c[0x0][0x658] ;  /* 0x00019600ff097b82 */ /* 0x000e220000000800 */
[----:B-1----:R-:W-:Y:S01]  /*7390*/  ISETP.NE.U32.AND P0, PT, R24, RZ, PT ;  /* 0x000000ff1800720c */ /* 0x002fe20003f05070 */
[----:B------:R-:W-:Y:S01]  /*73a0*/  FMUL R7, R7, UR4 ;  /* 0x0000000407077c20 */ /* 0x000fe20008400000 */
[----:B------:R-:W-:Y:S02]  /*73b0*/  SHF.R.U32.HI R5, RZ, R22, R5 ;  /* 0x00000016ff057219 */ /* 0x000fe40000011605 */
[----:B------:R-:W-:-:S03]  /*73c0*/  ISETP.NE.AND.EX P0, PT, R25, RZ, PT, P0 ;  /* 0x000000ff1900720c */ /* 0x000fc60003f05300 */
[----:B------:R-:W1:Y:S01]  /*73d0*/  LDC R20, c[0x0][0x148] ;  /* 0x00005200ff147b82 */ /* 0x000e620000000800 */
[----:B---3--:R-:W-:Y:S02]  /*73e0*/  IMAD R23, R13, R6, R4 ;  /* 0x000000060d177224 */ /* 0x008fe400078e0204 */
[----:B------:R-:W-:-:S05]  /*73f0*/  IMAD.MOV.U32 R6, RZ, RZ, 0x1 ;  /* 0x00000001ff067424 */ /* 0x000fca00078e00ff */
[----:B------:R-:W2:Y:S01]  /*7400*/  LDC R21, c[0x0][0x600] ;  /* 0x00018000ff157b82 */ /* 0x000ea20000000800 */
[-CC-:B----4-:R-:W-:Y:S02]  /*7410*/  SHF.R.U64 R13, R10, R14.reuse, R5.reuse ;  /* 0x0000000e0a0d7219 */ /* 0x190fe40000001205 */
[----:B------:R-:W-:Y:S02]  /*7420*/  SHF.R.U32.HI R4, RZ, R14, R5 ;  /* 0x0000000eff047219 */ /* 0x000fe40000011605 */
[----:B------:R3:W4:Y:S03]  /*7430*/  F2I.U32.TRUNC.NTZ R14, R7 ;  /* 0x00000007000e7305 */ /* 0x000726000020f000 */
[----:B------:R-:W1:Y:S01]  /*7440*/  LDC R26, c[0x0][0x648] ;  /* 0x00019200ff1a7b82 */ /* 0x000e620000000800 */
[-C--:B0-----:R-:W-:Y:S02]  /*7450*/  SHF.R.U64 R15, R13, R9.reuse, R4 ;  /* 0x000000090d0f7219 */ /* 0x081fe40000001204 */
[----:B------:R-:W-:-:S02]  /*7460*/  SHF.L.U32 R8, R8, R9, RZ ;  /* 0x0000000908087219 */ /* 0x000fc400000006ff */
[-C--:B------:R-:W-:Y:S01]  /*7470*/  SHF.R.U32.HI R5, RZ, R9.reuse, R4 ;  /* 0x00000009ff057219 */ /* 0x080fe20000011604 */
[----:B------:R-:W-:Y:S01]  /*7480*/  IMAD.MOV.U32 R4, RZ, RZ, R15 ;  /* 0x000000ffff047224 */ /* 0x000fe200078e000f */
[----:B------:R-:W-:Y:S01]  /*7490*/  SHF.L.U32 R22, R6, R9, RZ ;  /* 0x0000000906167219 */ /* 0x000fe200000006ff */
[----:B------:R-:W0:Y:S01]  /*74a0*/  LDC R27, c[0x0][0x638] ;  /* 0x00018e00ff1b7b82 */ /* 0x000e220000000800 */
[----:B------:R-:W-:-:S07]  /*74b0*/  LOP3.LUT R28, RZ, R8, RZ, 0x33, !PT ;  /* 0x00000008ff1c7212 */ /* 0x000fce00078e33ff */
        /* <DEDUP_REMOVED lines=12> */
.L_x_198:
[----:B------:R-:W-:Y:S01]  /*7580*/  ISETP.NE.AND P0, PT, R2, 0x1, PT ;  /* 0x000000010200780c */ /* 0x000fe20003f05270 */
[----:B--2---:R-:W-:Y:S01]  /*7590*/  VIADD R7, R21, 0xffffffff ;  /* 0xffffffff15077836 */ /* 0x004fe20000000000 */
[----:B-1----:R-:W-:Y:S01]  /*75a0*/  SHF.R.U64 R5, R4, R26, R5 ;  /* 0x0000001a04057219 */ /* 0x002fe20000001205 */
[----:B------:R-:W-:Y:S01]  /*75b0*/  IMAD.MOV R14, RZ, RZ, -R14 ;  /* 0x000000ffff0e7224 */ /* 0x000fe200078e0a0e */
[----:B------:R-:W-:Y:S01]  /*75c0*/  LOP3.LUT R4, R13, R28, RZ, 0xc0, !PT ;  /* 0x0000001c0d047212 */ /* 0x000fe200078ec0ff */
[----:B------:R-:W-:Y:S01]  /*75d0*/  IMAD.MOV.U32 R8, RZ, RZ, R12 ;  /* 0x000000ffff087224 */ /* 0x000fe200078e000c */
[----:B------:R-:W-:Y:S01]  /*75e0*/  LOP3.LUT R10, R10, R7, RZ, 0xc0, !PT ;  /* 0x000000070a0a7212 */ /* 0x000fe200078ec0ff */
[----:B------:R-:W-:Y:S02]  /*75f0*/  IMAD.MOV R6, RZ, RZ, -R5 ;  /* 0x000000ffff067224 */ /* 0x000fe400078e0a05 */
[----:B------:R-:W-:-:S04]  /*7600*/  IMAD R4, R22, R5, R4 ;  /* 0x0000000516047224 */ /* 0x000fc800078e0204 */
[----:B------:R-:W-:Y:S02]  /*7610*/  @P0 IMAD R23, R20, R14, R3 ;  /* 0x0000000e14170224 */ /* 0x000fe400078e0203 */
[----:B0-----:R-:W-:Y:S02]  /*7620*/  IMAD R3, R6, R27, R15 ;  /* 0x0000001b06037224 */ /* 0x001fe400078e020f */
[----:B------:R-:W-:Y:S02]  /*7630*/  IMAD R7, R4, R29, R23 ;  /* 0x0000001d04077224 */ /* 0x000fe400078e0217 */
[----:B------:R-:W-:Y:S02]  /*7640*/  IMAD R4, R3, R21, R10 ;  /* 0x0000001503047224 */ /* 0x000fe400078e020a */
[----:B------:R-:W-:-:S03]  /*7650*/  IMAD.MOV.U32 R6, RZ, RZ, 0x1 ;  /* 0x00000001ff067424 */ /* 0x000fc600078e00ff */
[----:B------:R-:W-:Y:S02]  /*7660*/  SEL R9, R4, R7, !P0 ;  /* 0x0000000704097207 */ /* 0x000fe40004000000 */
[----:B------:R-:W-:-:S07]  /*7670*/  SEL R7, R7, R4, !P0 ;  /* 0x0000000407077207 */ /* 0x000fce0004000000 */
.L_x_196:
[----:B------:R-:W-:-:S08]  /*7680*/  NOP ;  /* 0x0000000000007918 */ /* 0x000fd00000000000 */
[----:B------:R-:W0:-:S00]  /*7690*/  USETMAXREG.DEALLOC.CTAPOOL 0x28 ;  /* 0x00000028000079c8 */ /* 0x000e0000080e0500 */
[----:B0-----:R-:W-:-:S13]  /*76a0*/  ISETP.NE.AND P0, PT, R0, RZ, PT ;  /* 0x000000ff0000720c */ /* 0x001fda0003f05270 */
[----:B------:R-:W-:Y:S05]  /*76b0*/  @P0 EXIT ;  /* 0x000000000000094d */ /* 0x000fea0003800000 */
[----:B------:R-:W-:Y:S01]  /*76c0*/  LOP3.LUT P0, RZ, R6, 0xff, RZ, 0xc0, !PT ;  /* 0x000000ff06ff7812 */ /* 0x000fe2000780c0ff */
[----:B------:R-:W-:Y:S02]  /*76d0*/  IMAD.MOV.U32 R0, RZ, RZ, 0x1 ;  /* 0x00000001ff007424 */ /* 0x000fe400078e00ff */
[----:B------:R-:W-:-:S10]  /*76e0*/  IMAD.MOV.U32 R12, RZ, RZ, RZ ;  /* 0x000000ffff0c7224 */ /* 0x000fd400078e00ff */
[----:B------:R-:W-:Y:S05]  /*76f0*/  @!P0 BRA `(.L_x_199) ;  /* 0x0000000c00308947 */ /* 0x000fea0003800000 */
[----:B------:R-:W0:Y:S01]  /*7700*/  LDC R0, c[0x0][0x28c] ;  /* 0x0000a300ff007b82 */ /* 0x000e220000000800 */
[----:B------:R-:W-:Y:S01]  /*7710*/  ULDC UR5, c[0x0][0x600] ;  /* 0x0001800000057ab9 */ /* 0x000fe20000000800 */
[----:B------:R-:W-:Y:S01]  /*7720*/  ULDC UR4, c[0x0][0xc] ;  /* 0x0000030000047ab9 */ /* 0x000fe20000000800 */
[----:B------:R-:W-:Y:S01]  /*7730*/  UIADD3 UR16, UR5, -0x1, URZ ;  /* 0xffffffff05107890 */ /* 0x000fe2000fffe03f */
[C---:B------:R-:W-:Y:S01]  /*7740*/  LOP3.LUT P2, RZ, R18.reuse, 0x7f, RZ, 0xc0, !PT ;  /* 0x0000007f12ff7812 */ /* 0x040fe2000784c0ff */
[----:B------:R-:W-:Y:S01]  /*7750*/  ULDC UR6, c[0x0][0x658] ;  /* 0x0001960000067ab9 */ /* 0x000fe20000000800 */
[----:B------:R-:W-:Y:S01]  /*7760*/  ULDC UR5, c[0x0][0x10] ;  /* 0x0000040000057ab9 */ /* 0x000fe20000000800 */
[----:B------:R-:W-:Y:S01]  /*7770*/  UMOV UR7, 0xffffffff ;  /* 0xffffffff00077882 */ /* 0x000fe20000000000 */
[----:B------:R-:W-:Y:S01]  /*7780*/  UMOV UR8, 0x1 ;  /* 0x0000000100087882 */ /* 0x000fe20000000000 */
[----:B------:R-:W-:Y:S01]  /*7790*/  UIMAD.WIDE.U32 UR4, UR4, UR5, URZ ;  /* 0x00000005040472a5 */ /* 0x000fe2000f8e003f */
[----:B------:R-:W-:Y:S01]  /*77a0*/  LOP3.LUT P0, RZ, R18, 0x1f, RZ, 0xc0, !PT ;  /* 0x0000001f12ff7812 */ /* 0x000fe2000780c0ff */
[----:B------:R-:W-:Y:S01]  /*77b0*/  USHF.L.U32 UR7, UR7, UR6, URZ ;  /* 0x0000000607077299 */ /* 0x000fe2000800063f */
[----:B------:R-:W-:Y:S01]  /*77c0*/  BSSY B0, `(.L_x_199) ;  /* 0x00000bf000007945 */ /* 0x000fe20003800000 */
[----:B------:R-:W-:Y:S01]  /*77d0*/  USHF.L.U32 UR18, UR8, UR6, URZ ;  /* 0x0000000608127299 */ /* 0x000fe2000800063f */
[----:B------:R-:W-:Y:S01]  /*77e0*/  IMAD.MOV.U32 R13, RZ, RZ, 0x1 ;  /* 0x00000001ff0d7424 */ /* 0x000fe200078e00ff */
[----:B------:R-:W-:Y:S01]  /*77f0*/  LOP3.LUT R11, R19, 0x2, RZ, 0xfc, !PT ;  /* 0x00000002130b7812 */ /* 0x000fe200078efcff */
[----:B------:R-:W-:Y:S01]  /*7800*/  ULDC UR6, c[0x0][0x14] ;  /* 0x0000050000067ab9 */ /* 0x000fe20000000800 */
[----:B------:R-:W-:Y:S01]  /*7810*/  PLOP3.LUT P0, PT, P0, P2, PT, 0x8a, 0x0 ;  /* 0x000000000000781c */ /* 0x000fe20000705172 */
[----:B------:R-:W-:Y:S01]  /*7820*/  UIMAD.WIDE.U32 UR20, UR4, UR6, URZ ;  /* 0x00000006041472a5 */ /* 0x000fe2000f8e003f */
[----:B------:R-:W-:Y:S01]  /*7830*/  IMAD.MOV.U32 R12, RZ, RZ, RZ ;  /* 0x000000ffff0c7224 */ /* 0x000fe200078e00ff */
[----:B------:R-:W-:-:S02]  /*7840*/  UIMAD UR13, UR5, UR6, URZ ;  /* 0x00000006050d72a4 */ /* 0x000fc4000f8e023f */
[----:B------:R-:W-:Y:S01]  /*7850*/  ULOP3.LUT UR17, URZ, UR7, URZ, 0x33, !UPT ;  /* 0x000000073f117292 */ /* 0x000fe2000f8e333f */
[----:B0-----:R-:W-:Y:S01]  /*7860*/  VIADD R0, R0, 0x3f ;  /* 0x0000003f00007836 */ /* 0x001fe20000000000 */
[----:B------:R-:W-:Y:S01]  /*7870*/  UIADD3 UR13, UR21, UR13, URZ ;  /* 0x0000000d150d7290 */ /* 0x000fe2000fffe03f */
[----:B------:R-:W-:-:S03]  /*7880*/  ULDC.64 UR22, c[0x0][0x198] ;  /* 0x0000660000167ab9 */ /* 0x000fc60000000a00 */
[----:B------:R-:W-:-:S04]  /*7890*/  SHF.R.S32.HI R3, RZ, 0x1f, R0 ;  /* 0x0000001fff037819 */ /* 0x000fc80000011400 */
[----:B------:R-:W-:Y:S01]  /*78a0*/  LEA.HI R3, R3, R0, RZ, 0x6 ;  /* 0x0000000003037211 */ /* 0x000fe200078f30ff */
[----:B------:R-:W-:-:S03]  /*78b0*/  IMAD.MOV.U32 R0, RZ, RZ, 0x1 ;  /* 0x00000001ff007424 */ /* 0x000fc600078e00ff */
[----:B------:R-:W-:-:S05]  /*78c0*/  SHF.R.S32.HI R3, RZ, 0x6, R3 ;  /* 0x00000006ff037819 */ /* 0x000fca0000011403 */
[----:B------:R-:W-:-:S07]  /*78d0*/  VIADD R10, R3, 0x1 ;  /* 0x00000001030a7836 */ /* 0x000fce0000000000 */
.L_x_211:
[----:B------:R-:W-:-:S03]  /*78e0*/  UMOV UR4, 0xffffffff ;  /* 0xffffffff00047882 */ /* 0x000fc60000000000 */
[----:B------:R-:W-:Y:S05]  /*78f0*/  BRA.DIV UR4, `(.L_x_200) ;  /* 0x0000001204707947 */ /* 0x000fea000b800000 */
[----:B------:R-:W-:-:S13]  /*7900*/  ELECT P6, URZ, PT ;  /* 0x00000000003f782f */ /* 0x000fda00038c0000 */
.L_x_228:
[----:B------:R-:W0:Y:S01]  /*7910*/  LDC R4, c[0x0][0x28c] ;  /* 0x0000a300ff047b82 */ /* 0x000e220000000800 */
[----:B------:R-:W-:Y:S01]  /*7920*/  BSSY B1, `(.L_x_201) ;  /* 0x0000037000017945 */ /* 0x000fe20003800000 */
[----:B0-----:R-:W-:-:S13]  /*7930*/  ISETP.LT.OR P6, PT, R4, 0x1, !P6 ;  /* 0x000000010400780c */ /* 0x001fda00077c1670 */
[----:B------:R-:W-:Y:S05]  /*7940*/  @P6 BRA `(.L_x_202) ;  /* 0x0000000000d06947 */ /* 0x000fea0003800000 */
[----:B------:R-:W-:Y:S02]  /*7950*/  IMAD R15, R9, 0x50, RZ ;  /* 0x00000050090f7824 */ /* 0x000fe400078e02ff */
[----:B------:R-:W-:Y:S02]  /*7960*/  IMAD.SHL.U32 R18, R7, 0x100, RZ ;  /* 0x0000010007127824 */ /* 0x000fe400078e00ff */
[----:B------:R-:W-:Y:S02]  /*7970*/  IMAD.MOV.U32 R20, RZ, RZ, RZ ;  /* 0x000000ffff147224 */ /* 0x000fe400078e00ff */
[----:B------:R-:W-:Y:S02]  /*7980*/  IMAD.MOV.U32 R4, RZ, RZ, R10 ;  /* 0x000000ffff047224 */ /* 0x000fe400078e000a */
[----:B------:R-:W-:Y:S02]  /*7990*/  IMAD.MOV.U32 R5, RZ, RZ, R0 ;  /* 0x000000ffff057224 */ /* 0x000fe400078e0000 */
[----:B------:R-:W-:-:S07]  /*79a0*/  IMAD.MOV.U32 R6, RZ, RZ, R12 ;  /* 0x000000ffff067224 */ /* 0x000fce00078e000c */
.L_x_206:
[----:B------:R-:W0:Y:S01]  /*79b0*/  S2R R14, SR_CgaCtaId ;  /* 0x00000000000e7919 */ /* 0x000e220000008800 */
[----:B------:R-:W-:Y:S01]  /*79c0*/  MOV R7, 0x400 ;  /* 0x0000040000077802 */ /* 0x000fe20000000f00 */
[----:B------:R-:W1:Y:S03]  /*79d0*/  @!P2 LDC R9, c[0x0][0x500] ;  /* 0x00014000ff09ab82 */ /* 0x000e660000000800 */
[----:B0-----:R-:W-:Y:S02]  /*79e0*/  LEA R21, R14, R7, 0x18 ;  /* 0x000000070e157211 */ /* 0x001fe400078ec0ff */
[----:B------:R-:W-:-:S03]  /*79f0*/  SHF.L.U32 R7, R5, 0x1f, RZ ;  /* 0x0000001f05077819 */ /* 0x000fc600000006ff */
[----:B------:R-:W-:-:S04]  /*7a00*/  IMAD R14, R6, 0x8, R21 ;  /* 0x00000008060e7824 */ /* 0x000fc800078e0215 */
[----:B------:R-:W0:Y:S02]  /*7a10*/  SYNCS.PHASECHK.TRANS64.TRYWAIT P1, [R14+URZ+0x50], R7 ;  /* 0x000050070e0075a7 */ /* 0x000e24000802017f */
[----:B01----:R-:W-:Y:S05]  /*7a20*/  @!P1 BRA `(.L_x_203) ;  /* 0x0000001000449947 */ /* 0x003fea0003800000 */
.L_x_229:
[----:B0-----:R-:W-:Y:S01]  /*7a30*/  PRMT R7, R11, 0x9910, RZ ;  /* 0x000099100b077816 */ /* 0x001fe200000000ff */
[----:B------:R0:W-:Y:S03]  /*7a40*/  @!P2 SYNCS.ARRIVE.TRANS64 RZ, [R14+URZ], R9 ;  /* 0x000000090effa9a7 */ /* 0x0001e6000800003f */
[----:B------:R-:W-:-:S13]  /*7a50*/  ISETP.NE.AND P1, PT, R7, 0x2, PT ;  /* 0x000000020700780c */ /* 0x000fda0003f25270 */
[----:B0-----:R-:W-:Y:S05]  /*7a60*/  @P1 BRA `(.L_x_204) ;  /* 0x0000000000041947 */ /* 0x001fea0003800000 */
[----:B------:R-:W-:Y:S01]  /*7a70*/  BPT.TRAP 0x1 ;  /* 0x000000040000795c */ /* 0x000fe20000300000 */
.L_x_204:
[----:B------:R-:W-:Y:S05]  /*7a80*/  @P0 BRA `(.L_x_205) ;  /* 0x0000000000040947 */ /* 0x000fea0003800000 */
[----:B------:R-:W-:Y:S01]  /*7a90*/  BPT.TRAP 0x1 ;  /* 0x000000040000795c */ /* 0x000fe20000300000 */
.L_x_205:
[--C-:B------:R-:W-:Y:S01]  /*7aa0*/  IMAD R7, R6, 0x4000, R21.reuse ;  /* 0x0000400006077824 */ /* 0x100fe200078e0215 */
[----:B------:R-:W-:Y:S01]  /*7ab0*/  R2UR UR9, R14 ;  /* 0x000000000e0972ca */ /* 0x000fe200000e0000 */
[----:B------:R-:W-:Y:S01]  /*7ac0*/  IMAD R21, R6, 0x1400, R21 ;  /* 0x0000140006157824 */ /* 0x000fe200078e0215 */
[----:B------:R-:W-:Y:S01]  /*7ad0*/  UIADD3 UR4, UP0, UR22, 0xf0, URZ ;  /* 0x000000f016047890 */ /* 0x000fe2000ff1e03f */
[----:B------:R-:W-:Y:S01]  /*7ae0*/  VIADD R4, R4, 0xffffffff ;  /* 0xffffffff04047836 */ /* 0x000fe20000000000 */
[----:B------:R-:W-:Y:S01]  /*7af0*/  R2UR UR5, R7 ;  /* 0x00000000070572ca */ /* 0x000fe200000e0000 */
[----:B------:R-:W-:Y:S01]  /*7b00*/  UIADD3 UR24, UP1, UR22, 0x1f0, URZ ;  /* 0x000001f016187890 */ /* 0x000fe2000ff3e03f */
[----:B------:R-:W-:Y:S01]  /*7b10*/  R2UR UR8, R21 ;  /* 0x00000000150872ca */ /* 0x000fe200000e0000 */
[----:B------:R-:W-:Y:S01]  /*7b20*/  VIADD R6, R6, 0x1 ;  /* 0x0000000106067836 */ /* 0x000fe20000000000 */
[----:B------:R-:W-:Y:S01]  /*7b30*/  R2UR UR11, R18 ;  /* 0x00000000120b72ca */ /* 0x000fe200000e0000 */
[----:B------:R-:W-:Y:S01]  /*7b40*/  UIADD3.X UR25, URZ, UR23, URZ, UP1, !UPT ;  /* 0x000000173f197290 */ /* 0x000fe20008ffe43f */
[----:B------:R-:W-:Y:S01]  /*7b50*/  R2UR UR10, R20 ;  /* 0x00000000140a72ca */ /* 0x000fe200000e0000 */
[----:B------:R-:W-:Y:S01]  /*7b60*/  UMOV UR6, 0x0 ;  /* 0x0000000000067882 */ /* 0x000fe20000000000 */
[----:B------:R-:W-:Y:S01]  /*7b70*/  R2UR UR12, R8 ;  /* 0x00000000080c72ca */ /* 0x000fe200000e0000 */
[----:B------:R-:W-:Y:S01]  /*7b80*/  UMOV UR7, 0x10000000 ;  /* 0x1000000000077882 */ /* 0x000fe20000000000 */
[----:B------:R-:W-:Y:S01]  /*7b90*/  R2UR UR19, R15 ;  /* 0x000000000f1372ca */ /* 0x000fe200000e0000 */
[----:B------:R-:W-:Y:S01]  /*7ba0*/  VIADD R20, R20, 0x40 ;  /* 0x0000004014147836 */ /* 0x000fe20000000000 */
[----:B------:R-:W-:Y:S01]  /*7bb0*/  ISETP.GT.AND P3, PT, R4, 0x1, PT ;  /* 0x000000010400780c */ /* 0x000fe20003f64270 */
[----:B------:R-:W-:Y:S01]  /*7bc0*/  UIADD3 UR14, UR5, 0x180, URZ ;  /* 0x00000180050e7890 */ /* 0x000fe2000fffe03f */
[----:B------:R-:W-:Y:S01]  /*7bd0*/  ISETP.NE.AND P1, PT, R6, 0xa, PT ;  /* 0x0000000a0600780c */ /* 0x000fe20003f25270 */
[----:B------:R-:W-:-:S02]  /*7be0*/  UIADD3.X UR5, URZ, UR23, URZ, UP0, !UPT ;  /* 0x000000173f057290 */ /* 0x000fc400087fe43f */
[----:B------:R-:W-:Y:S01]  /*7bf0*/  UIADD3 UR15, UR8, 0x28180, URZ ;  /* 0x00028180080f7890 */ /* 0x000fe2000fffe03f */
[----:B------:R-:W-:Y:S02]  /*7c00*/  SEL R14, RZ, 0x1, P1 ;  /* 0x00000001ff0e7807 */ /* 0x000fe40000800000 */
[----:B------:R-:W-:Y:S01]  /*7c10*/  UMOV UR8, UR14 ;  /* 0x0000000e00087c82 */ /* 0x000fe20008000000 */
[----:B------:R-:W-:Y:S02]  /*7c20*/  SEL R6, R6, RZ, P1 ;  /* 0x000000ff06067207 */ /* 0x000fe40000800000 */
[----:B------:R-:W-:Y:S01]  /*7c30*/  LOP3.LUT R5, R5, R14, RZ, 0x3c, !PT ;  /* 0x0000000e05057212 */ /* 0x000fe200078e3cff */
[----:B------:R0:W-:Y:S02]  /*7c40*/  UTMALDG.3D [UR8], [UR4], desc[UR6] ;  /* 0x00000608040075b4 */ /* 0x0001e40008011000 */
[----:B0-----:R-:W-:Y:S01]  /*7c50*/  UMOV UR8, UR15 ;  /* 0x0000000f00087c82 */ /* 0x001fe20008000000 */
[----:B------:R-:W-:-:S02]  /*7c60*/  UMOV UR11, UR19 ;  /* 0x00000013000b7c82 */ /* 0x000fc40008000000 */
[----:B------:R0:W-:Y:S02]  /*7c70*/  UTMALDG.3D [UR8], [UR24], desc[UR6] ;  /* 0x00000608180075b4 */ /* 0x0001e40008011000 */
[----:B0-----:R-:W-:Y:S05]  /*7c80*/  @P3 BRA `(.L_x_206) ;  /* 0xfffffffc00483947 */ /* 0x001fea000383ffff */
.L_x_202:
[----:B------:R-:W-:Y:S05]  /*7c90*/  BSYNC B1 ;  /* 0x0000000000017941 */ /* 0x000fea0003800000 */
.L_x_201:
[----:B------:R-:W-:Y:S01]  /*7ca0*/  LOP3.LUT P3, RZ, R13, 0xff, RZ, 0xc0, !PT ;  /* 0x000000ff0dff7812 */ /* 0x000fe2000786c0ff */
[----:B------:R-:W-:Y:S01]  /*7cb0*/  IMAD.IADD R12, R3, 0x1, R12 ;  /* 0x00000001030c7824 */ /* 0x000fe200078e020c */
[----:B------:R-:W-:Y:S01]  /*7cc0*/  IADD3 R16, P4, R16, UR20, RZ ;  /* 0x0000001410107c10 */ /* 0x000fe2000ff9e0ff */
[----:B------:R-:W-:Y:S01]  /*7cd0*/  ULDC.64 UR4, c[0x0][0x650] ;  /* 0x0001940000047ab9 */ /* 0x000fe20000000a00 */
[----:B------:R-:W-:Y:S01]  /*7ce0*/  BSSY B1, `(.L_x_207) ;  /* 0x000006a000017945 */ /* 0x000fe20003800000 */
[----:B------:R-:W-:Y:S01]  /*7cf0*/  IMAD.MOV.U32 R9, RZ, RZ, -0x1 ;  /* 0xffffffffff097424 */ /* 0x000fe200078e00ff */
[----:B------:R-:W-:Y:S01]  /*7d00*/  ISETP.GT.U32.AND P1, PT, R12, 0x9, PT ;  /* 0x000000090c00780c */ /* 0x000fe20003f24070 */
[----:B------:R-:W-:Y:S01]  /*7d10*/  IMAD.MOV.U32 R8, RZ, RZ, -0x1 ;  /* 0xffffffffff087424 */ /* 0x000fe200078e00ff */
[----:B------:R-:W-:Y:S02]  /*7d20*/  IADD3.X R17, R17, UR13, RZ, P4, !PT ;  /* 0x0000000d11117c10 */ /* 0x000fe4000a7fe4ff */
[----:B------:R-:W-:-:S02]  /*7d30*/  ISETP.LT.U32.AND P1, PT, R3, 0xa, P1 ;  /* 0x0000000a0300780c */ /* 0x000fc40000f21070 */
[----:B------:R-:W-:Y:S01]  /*7d40*/  PRMT R13, RZ, 0x7610, R13 ;  /* 0x00007610ff0d7816 */ /* 0x000fe2000000000d */
[----:B------:R-:W0:Y:S01]  /*7d50*/  @P3 S2R R5, SR_CgaCtaId ;  /* 0x0000000000053919 */ /* 0x000e220000008800 */
[----:B------:R-:W-:-:S04]  /*7d60*/  @P3 MOV R4, 0x400 ;  /* 0x0000040000043802 */ /* 0x000fc80000000f00 */
[----:B0-----:R-:W-:Y:S01]  /*7d70*/  @P3 LEA R6, R5, R4, 0x18 ;  /* 0x0000000405063211 */ /* 0x001fe200078ec0ff */
[----:B------:R-:W-:-:S03]  /*7d80*/  IMAD.WIDE.U32 R4, R12, -0x33333333, RZ ;  /* 0xcccccccd0c047825 */ /* 0x000fc600078e00ff */
[----:B------:R0:W-:Y:S01]  /*7d90*/  @P3 SYNCS.ARRIVE.TRANS64.A1T0 RZ, [R6+URZ+0xb8], RZ ;  /* 0x0000b8ff06ff39a7 */ /* 0x0001e2000810003f */
[----:B------:R-:W-:Y:S02]  /*7da0*/  ISETP.GE.U32.AND P3, PT, R3, 0xa, PT ;  /* 0x0000000a0300780c */ /* 0x000fe40003f66070 */
[----:B------:R-:W-:Y:S02]  /*7db0*/  SHF.R.U32.HI R7, RZ, 0x3, R5 ;  /* 0x00000003ff077819 */ /* 0x000fe40000011605 */
[----:B------:R-:W-:Y:S02]  /*7dc0*/  SEL R5, RZ, 0x1, !P1 ;  /* 0x00000001ff057807 */ /* 0x000fe40004800000 */
[----:B------:R-:W-:Y:S01]  /*7dd0*/  ISETP.GE.U32.AND P1, PT, R16, UR4, PT ;  /* 0x0000000410007c0c */ /* 0x000fe2000bf26070 */
[----:B------:R-:W-:Y:S01]  /*7de0*/  IMAD R12, R7, -0xa, R12 ;  /* 0xfffffff6070c7824 */ /* 0x000fe200078e020c */
[----:B------:R-:W-:Y:S02]  /*7df0*/  LOP3.LUT R0, R0, R5, RZ, 0x3c, !PT ;  /* 0x0000000500007212 */ /* 0x000fe400078e3cff */
[----:B------:R-:W-:-:S02]  /*7e00*/  ISETP.GE.U32.AND.EX P1, PT, R17, UR5, PT, P1 ;  /* 0x0000000511007c0c */ /* 0x000fc4000bf26110 */
[----:B------:R-:W-:Y:S02]  /*7e10*/  PRMT R4, RZ, 0x7610, R4 ;  /* 0x00007610ff047816 */ /* 0x000fe40000000004 */
[----:B------:R-:W-:Y:S01]  /*7e20*/  @P3 LOP3.LUT R0, R0, 0x1, R7, 0x78, !PT ;  /* 0x0000000100003812 */ /* 0x000fe200078e7807 */
[----:B------:R-:W-:-:S08]  /*7e30*/  IMAD.MOV.U32 R7, RZ, RZ, -0x1 ;  /* 0xffffffffff077424 */ /* 0x000fd000078e00ff */
[----:B0-----:R-:W-:Y:S05]  /*7e40*/  @P1 BRA `(.L_x_208) ;  /* 0x00000004004c1947 */ /* 0x001fea0003800000 */
[----:B------:R-:W-:Y:S01]  /*7e50*/  ULDC.64 UR4, c[0x0][0x628] ;  /* 0x00018a0000047ab9 */ /* 0x000fe20000000a00 */
[----:B------:R-:W0:Y:S01]  /*7e60*/  S2R R15, SR_CTAID.X ;  /* 0x00000000000f7919 */ /* 0x000e220000002500 */
[----:B------:R-:W-:Y:S01]  /*7e70*/  ISETP.NE.U32.AND P1, PT, RZ, UR4, PT ;  /* 0x00000004ff007c0c */ /* 0x000fe2000bf25070 */
[----:B------:R-:W-:Y:S01]  /*7e80*/  ULDC UR7, c[0x0][0x630] ;  /* 0x00018c0000077ab9 */ /* 0x000fe20000000800 */
[----:B------:R-:W-:Y:S01]  /*7e90*/  IMAD.MOV.U32 R4, RZ, RZ, R16 ;  /* 0x000000ffff047224 */ /* 0x000fe200078e0010 */
[----:B------:R-:W1:Y:S01]  /*7ea0*/  S2R R14, SR_CTAID.Y ;  /* 0x00000000000e7919 */ /* 0x000e620000002600 */
[----:B------:R-:W-:Y:S01]  /*7eb0*/  ISETP.NE.AND.EX P1, PT, RZ, UR5, PT, P1 ;  /* 0x00000005ff007c0c */ /* 0x000fe2000bf25310 */
[----:B------:R-:W-:-:S12]  /*7ec0*/  IMAD.MOV.U32 R5, RZ, RZ, R17 ;  /* 0x000000ffff057224 */ /* 0x000fd800078e0011 */
[----:B------:R-:W-:Y:S05]  /*7ed0*/  @!P1 BRA `(.L_x_209) ;  /* 0x0000000000289947 */ /* 0x000fea0003800000 */
[----:B------:R-:W-:Y:S02]  /*7ee0*/  ULDC UR6, c[0x0][0x634] ;  /* 0x00018d0000067ab9 */ /* 0x000fe40000000800 */
[----:B------:R-:W-:-:S05]  /*7ef0*/  IADD3 R9, P1, R16, UR6, RZ ;  /* 0x0000000610097c10 */ /* 0x000fca000ff3e0ff */
[----:B------:R-:W-:-:S04]  /*7f00*/  IMAD.X R21, RZ, RZ, R17, P1 ;  /* 0x000000ffff157224 */ /* 0x000fc800008e0611 */
[----:B------:R-:W-:-:S04]  /*7f10*/  IMAD.WIDE.U32 R6, R21, UR4, RZ ;  /* 0x0000000415067c25 */ /* 0x000fc8000f8e00ff */
[----:B------:R-:W-:-:S04]  /*7f20*/  IMAD.WIDE.U32 R6, P1, R9, UR5, R6 ;  /* 0x0000000509067c25 */ /* 0x000fc8000f820006 */
[----:B------:R-:W-:-:S04]  /*7f30*/  IMAD.WIDE.U32 R8, R9, UR4, RZ ;  /* 0x0000000409087c25 */ /* 0x000fc8000f8e00ff */
[----:B------:R-:W-:Y:S01]  /*7f40*/  IMAD.X R5, RZ, RZ, RZ, P1 ;  /* 0x000000ffff057224 */ /* 0x000fe200008e06ff */
[----:B------:R-:W-:Y:S01]  /*7f50*/  IADD3 RZ, P1, R9, R6, RZ ;  /* 0x0000000609ff7210 */ /* 0x000fe20007f3e0ff */
[----:B------:R-:W-:-:S04]  /*7f60*/  IMAD.MOV.U32 R4, RZ, RZ, R7 ;  /* 0x000000ffff047224 */ /* 0x000fc800078e0007 */
[----:B------:R-:W-:-:S08]  /*7f70*/  IMAD.WIDE.U32.X R4, R21, UR5, R4, P1 ;  /* 0x0000000515047c25 */ /* 0x000fd000088e0404 */
.L_x_209:
[--C-:B------:R-:W-:Y:S01]  /*7f80*/  SHF.R.U64 R8, R4, UR7, R5.reuse ;  /* 0x0000000704087c19 */ /* 0x100fe20008001205 */
[----:B------:R-:W-:Y:S01]  /*7f90*/  ULDC.64 UR4, c[0x0][0x620] ;  /* 0x0001880000047ab9 */ /* 0x000fe20000000a00 */
[----:B------:R-:W-:Y:S01]  /*7fa0*/  SHF.R.U32.HI R4, RZ, UR7, R5 ;  /* 0x00000007ff047c19 */ /* 0x000fe20008011605 */
[----:B------:R-:W2:Y:S01]  /*7fb0*/  LDC R24, c[0x0][0x144] ;  /* 0x00005100ff187b82 */ /* 0x000ea20000000800 */
[----:B------:R-:W-:Y:S01]  /*7fc0*/  IADD3 R7, P1, RZ, -R8, RZ ;  /* 0x80000008ff077210 */ /* 0x000fe20007f3e0ff */
[----:B------:R-:W-:Y:S01]  /*7fd0*/  ULDC.64 UR8, c[0x0][0x640] ;  /* 0x0001900000087ab9 */ /* 0x000fe20000000a00 */
[----:B0-----:R-:W-:Y:S01]  /*7fe0*/  I2FP.F32.U32 R9, R15 ;  /* 0x0000000f00097245 */ /* 0x001fe20000201000 */
[----:B------:R-:W-:Y:S02]  /*7ff0*/  ULDC UR6, c[0x0][0x608] ;  /* 0x0001820000067ab9 */ /* 0x000fe40000000800 */
[----:B------:R-:W-:Y:S01]  /*8000*/  IMAD.X R4, RZ, RZ, ~R4, P1 ;  /* 0x000000ffff047224 */ /* 0x000fe200008e0e04 */
[----:B------:R-:W-:Y:S01]  /*8010*/  ISETP.NE.U32.AND P1, PT, RZ, UR8, PT ;  /* 0x00000008ff007c0c */ /* 0x000fe2000bf25070 */
[----:B------:R-:W0:Y:S02]  /*8020*/  LDC R21, c[0x0][0x148] ;  /* 0x00005200ff157b82 */ /* 0x000e240000000800 */
[----:B------:R-:W-:Y:S01]  /*8030*/  IMAD R6, R4, UR4, RZ ;  /* 0x0000000404067c24 */ /* 0x000fe2000f8e02ff */
[----:B------:R-:W-:Y:S01]  /*8040*/  ISETP.NE.AND.EX P1, PT, RZ, UR9, PT, P1 ;  /* 0x00000009ff007c0c */ /* 0x000fe2000bf25310 */
[----:B------:R-:W-:Y:S01]  /*8050*/  IMAD.WIDE.U32 R4, R7, UR4, R16 ;  /* 0x0000000407047c25 */ /* 0x000fe2000f8e0010 */
[----:B------:R-:W-:-:S03]  /*8060*/  ULDC UR4, c[0x0][0x150] ;  /* 0x0000540000047ab9 */ /* 0x000fc60000000800 */
[----:B------:R-:W-:Y:S02]  /*8070*/  IMAD R7, R7, UR5, R6 ;  /* 0x0000000507077c24 */ /* 0x000fe4000f8e0206 */
[----:B------:R-:W-:Y:S01]  /*8080*/  FMUL R6, R9, UR4 ;  /* 0x0000000409067c20 */ /* 0x000fe20008400000 */
[----:B------:R-:W-:Y:S01]  /*8090*/  ULDC UR4, c[0x0][0x618] ;  /* 0x0001860000047ab9 */ /* 0x000fe20000000800 */
[----:B------:R-:W-:Y:S01]  /*80a0*/  ULDC UR5, c[0x0][0x154] ;  /* 0x0000550000057ab9 */ /* 0x000fe20000000800 */
[----:B------:R-:W-:-:S03]  /*80b0*/  IMAD.IADD R5, R5, 0x1, R7 ;  /* 0x0000000105057824 */ /* 0x000fc600078e0207 */
[----:B------:R-:W3:Y:S02]  /*80c0*/  F2I.U32.TRUNC.NTZ R6, R6 ;  /* 0x0000000600067305 */ /* 0x000ee4000020f000 */
[----:B------:R-:W-:Y:S02]  /*80d0*/  SHF.R.U64 R9, R4, UR4, R5 ;  /* 0x0000000404097c19 */ /* 0x000fe40008001205 */
[----:B-1----:R-:W-:-:S05]  /*80e0*/  I2FP.F32.U32 R4, R14 ;  /* 0x0000000e00047245 */ /* 0x002fca0000201000 */
[----:B------:R-:W-:Y:S01]  /*80f0*/  FMUL R22, R4, UR5 ;  /* 0x0000000504167c20 */ /* 0x000fe20008400000 */
[----:B------:R-:W-:Y:S01]  /*8100*/  SHF.R.U32.HI R4, RZ, UR4, R5 ;  /* 0x00000004ff047c19 */ /* 0x000fe20008011605 */
[----:B------:R-:W-:-:S03]  /*8110*/  ULDC UR4, c[0x0][0x658] ;  /* 0x0001960000047ab9 */ /* 0x000fc60000000800 */
[--C-:B------:R-:W-:Y:S01]  /*8120*/  SHF.R.U64 R20, R9, UR6, R4.reuse ;  /* 0x0000000609147c19 */ /* 0x100fe20008001204 */
[----:B------:R-:W1:Y:S01]  /*8130*/  F2I.U32.TRUNC.NTZ R22, R22 ;  /* 0x0000001600167305 */ /* 0x000e62000020f000 */
[----:B------:R-:W-:Y:S01]  /*8140*/  SHF.R.U32.HI R5, RZ, UR6, R4 ;  /* 0x00000006ff057c19 */ /* 0x000fe20008011604 */
[----:B---3--:R-:W-:-:S03]  /*8150*/  IMAD.MOV R6, RZ, RZ, -R6 ;  /* 0x000000ffff067224 */ /* 0x008fc600078e0a06 */
[----:B------:R-:W-:Y:S01]  /*8160*/  SHF.R.U64 R18, R20, UR4, R5 ;  /* 0x0000000414127c19 */ /* 0x000fe20008001205 */
[----:B--2---:R-:W-:Y:S01]  /*8170*/  IMAD R15, R24, R6, R15 ;  /* 0x00000006180f7224 */ /* 0x004fe200078e020f */
[----:B------:R-:W-:-:S03]  /*8180*/  SHF.R.U32.HI R23, RZ, UR4, R5 ;  /* 0x00000004ff177c19 */ /* 0x000fc60008011605 */
[----:B------:R-:W-:Y:S02]  /*8190*/  IMAD.MOV.U32 R4, RZ, RZ, R18 ;  /* 0x000000ffff047224 */ /* 0x000fe400078e0012 */
[----:B------:R-:W-:Y:S01]  /*81a0*/  IMAD.MOV.U32 R5, RZ, RZ, R23 ;  /* 0x000000ffff057224 */ /* 0x000fe200078e0017 */
[----:B-1----:R-:W-:Y:S06]  /*81b0*/  @!P1 BRA `(.L_x_210) ;  /* 0x0000000000289947 */ /* 0x002fec0003800000 */
[----:B------:R-:W-:Y:S02]  /*81c0*/  ULDC UR4, c[0x0][0x64c] ;  /* 0x0001930000047ab9 */ /* 0x000fe40000000800 */
[----:B------:R-:W-:-:S05]  /*81d0*/  IADD3 R5, P1, R18, UR4, RZ ;  /* 0x0000000412057c10 */ /* 0x000fca000ff3e0ff */
[----:B------:R-:W-:-:S04]  /*81e0*/  IMAD.X R23, RZ, RZ, R23, P1 ;  /* 0x000000ffff177224 */ /* 0x000fc800008e0617 */
[----:B------:R-:W-:-:S04]  /*81f0*/  IMAD.WIDE.U32 R6, R23, UR8, RZ ;  /* 0x0000000817067c25 */ /* 0x000fc8000f8e00ff */
[----:B------:R-:W-:-:S04]  /*8200*/  IMAD.WIDE.U32 R6, P1, R5, UR9, R6 ;  /* 0x0000000905067c25 */ /* 0x000fc8000f820006 */
[----:B------:R-:W-:-:S04]  /*8210*/  IMAD.WIDE.U32 R4, R5, UR8, RZ ;  /* 0x0000000805047c25 */ /* 0x000fc8000f8e00ff */
[----:B------:R-:W-:Y:S01]  /*8220*/  IMAD.MOV.U32 R4, RZ, RZ, R7 ;  /* 0x000000ffff047224 */ /* 0x000fe200078e0007 */
[----:B------:R-:W-:Y:S01]  /*8230*/  IADD3 RZ, P3, R5, R6, RZ ;  /* 0x0000000605ff7210 */ /* 0x000fe20007f7e0ff */
[----:B------:R-:W-:-:S04]  /*8240*/  IMAD.X R5, RZ, RZ, RZ, P1 ;  /* 0x000000ffff057224 */ /* 0x000fc800008e06ff */
[----:B------:R-:W-:-:S08]  /*8250*/  IMAD.WIDE.U32.X R4, R23, UR9, R4, P3 ;  /* 0x0000000917047c25 */ /* 0x000fd000098e0404 */
.L_x_210:
[----:B------:R-:W-:Y:S01]  /*8260*/  ISETP.NE.AND P1, PT, R2, 0x1, PT ;  /* 0x000000010200780c */ /* 0x000fe20003f25270 */
[----:B------:R-:W-:Y:S01]  /*8270*/  ULDC UR4, c[0x0][0x648] ;  /* 0x0001920000047ab9 */ /* 0x000fe20000000800 */
[----:B------:R-:W-:Y:S01]  /*8280*/  LOP3.LUT R20, R20, UR17, RZ, 0xc0, !PT ;  /* 0x0000001114147c12 */ /* 0x000fe2000f8ec0ff */
[----:B------:R-:W-:Y:S01]  /*8290*/  IMAD.MOV R22, RZ, RZ, -R22 ;  /* 0x000000ffff167224 */ /* 0x000fe200078e0a16 */
[----:B------:R-:W-:Y:S01]  /*82a0*/  SHF.R.U64 R5, R4, UR4, R5 ;  /* 0x0000000404057c19 */ /* 0x000fe20008001205 */
[----:B------:R-:W-:Y:S01]  /*82b0*/  ULDC UR4, c[0x0][0x638] ;  /* 0x00018e0000047ab9 */ /* 0x000fe20000000800 */
[----:B------:R-:W-:Y:S01]  /*82c0*/  LOP3.LUT R9, R9, UR16, RZ, 0xc0, !PT ;  /* 0x0000001009097c12 */ /* 0x000fe2000f8ec0ff */
[----:B------:R-:W-:Y:S01]  /*82d0*/  ULDC UR5, c[0x0][0x610] ;  /* 0x0001840000057ab9 */ /* 0x000fe20000000800 */
[----:B------:R-:W-:Y:S02]  /*82e0*/  IMAD.MOV.U32 R4, RZ, RZ, 0x1 ;  /* 0x00000001ff047424 */ /* 0x000fe400078e00ff */
[----:B------:R-:W-:-:S02]  /*82f0*/  IMAD.MOV R7, RZ, RZ, -R5 ;  /* 0x000000ffff077224 */ /* 0x000fc400078e0a05 */
[----:B------:R-:W-:Y:S02]  /*8300*/  IMAD R20, R5, UR18, R20 ;  /* 0x0000001205147c24 */ /* 0x000fe4000f8e0214 */
[----:B0-----:R-:W-:Y:S02]  /*8310*/  @P1 IMAD R15, R21, R22, R14 ;  /* 0x00000016150f1224 */ /* 0x001fe400078e020e */
[----:B------:R-:W-:Y:S01]  /*8320*/  IMAD R18, R7, UR4, R18 ;  /* 0x0000000407127c24 */ /* 0x000fe2000f8e0212 */
[----:B------:R-:W-:Y:S01]  /*8330*/  ULDC UR4, c[0x0][0x600] ;  /* 0x0001800000047ab9 */ /* 0x000fe20000000800 */
[----:B------:R-:W-:Y:S02]  /*8340*/  IMAD R15, R20, UR5, R15 ;  /* 0x00000005140f7c24 */ /* 0x000fe4000f8e020f */
[----:B------:R-:W-:-:S05]  /*8350*/  IMAD R18, R18, UR4, R9 ;  /* 0x0000000412127c24 */ /* 0x000fca000f8e0209 */
[----:B------:R-:W-:Y:S02]  /*8360*/  SEL R9, R18, R15, !P1 ;  /* 0x0000000f12097207 */ /* 0x000fe40004800000 */
[----:B------:R-:W-:-:S07]  /*8370*/  SEL R7, R15, R18, !P1 ;  /* 0x000000120f077207 */ /* 0x000fce0004800000 */
.L_x_208:
[----:B------:R-:W-:Y:S05]  /*8380*/  BSYNC B1 ;  /* 0x0000000000017941 */ /* 0x000fea0003800000 */
.L_x_207:
[----:B------:R-:W-:-:S13]  /*8390*/  LOP3.LUT P1, RZ, R4, 0xff, RZ, 0xc0, !PT ;  /* 0x000000ff04ff7812 */ /* 0x000fda000782c0ff */
[----:B------:R-:W-:Y:S05]  /*83a0*/  @P1 BRA `(.L_x_211) ;  /* 0xfffffff4004c1947 */ /* 0x000fea000383ffff */
[----:B------:R-:W-:Y:S05]  /*83b0*/  BSYNC B0 ;  /* 0x0000000000007941 */ /* 0x000fea0003800000 */
.L_x_199:
[----:B------:R-:W-:-:S03]  /*83c0*/  UMOV UR4, 0xffffffff ;  /* 0xffffffff00047882 */ /* 0x000fc60000000000 */
[----:B------:R-:W-:Y:S05]  /*83d0*/  BRA.DIV UR4, `(.L_x_212) ;  /* 0x0000000604ec7947 */ /* 0x000fea000b800000 */
[----:B------:R-:W-:-:S13]  /*83e0*/  ELECT P6, URZ, PT ;  /* 0x00000000003f782f */ /* 0x000fda00038c0000 */
.L_x_232:
[----:B------:R-:W-:Y:S04]  /*83f0*/  BSSY B0, `(.L_x_213) ;  /* 0x0000061000007945 */ /* 0x000fe80003800000 */
[----:B------:R-:W-:Y:S05]  /*8400*/  @!P6 BRA `(.L_x_214) ;  /* 0x00000004007ce947 */ /* 0x000fea0003800000 */
[----:B------:R-:W-:-:S04]  /*8410*/  LOP3.LUT R19, R19, 0x2, RZ, 0xfc, !PT ;  /* 0x0000000213137812 */ /* 0x000fc800078efcff */
[----:B------:R-:W-:-:S13]  /*8420*/  ISETP.NE.AND P0, PT, R19, 0x3, PT ;  /* 0x000000031300780c */ /* 0x000fda0003f05270 */
[----:B------:R-:W-:Y:S05]  /*8430*/  @!P0 BRA `(.L_x_215) ;  /* 0x0000000000048947 */ /* 0x000fea0003800000 */
[----:B------:R-:W-:Y:S01]  /*8440*/  BPT.TRAP 0x1 ;  /* 0x000000040000795c */ /* 0x000fe20000300000 */
.L_x_215:
[----:B------:R-:W0:Y:S01]  /*8450*/  S2R R3, SR_CgaCtaId ;  /* 0x0000000000037919 */ /* 0x000e220000008800 */
[----:B------:R-:W-:-:S04]  /*8460*/  MOV R2, 0x400 ;  /* 0x0000040000027802 */ /* 0x000fc80000000f00 */
[----:B0-----:R-:W-:Y:S02]  /*8470*/  LEA R3, R3, R2, 0x18 ;  /* 0x0000000203037211 */ /* 0x001fe400078ec0ff */
[----:B------:R-:W-:-:S03]  /*8480*/  SHF.L.U32 R2, R0, 0x1f, RZ ;  /* 0x0000001f00027819 */ /* 0x000fc600000006ff */
[----:B------:R-:W-:-:S04]  /*8490*/  VIADD R3, R3, 0x50 ;  /* 0x0000005003037836 */ /* 0x000fc80000000000 */
[C---:B------:R-:W-:Y:S02]  /*84a0*/  IMAD R7, R12.reuse, 0x8, R3 ;  /* 0x000000080c077824 */ /* 0x040fe400078e0203 */
[----:B------:R-:W-:Y:S02]  /*84b0*/  VIADD R12, R12, 0x1 ;  /* 0x000000010c0c7836 */ /* 0x000fe40000000000 */
[----:B------:R-:W0:Y:S03]  /*84c0*/  SYNCS.PHASECHK.TRANS64.TRYWAIT P0, [R7+URZ], R2 ;  /* 0x00000002070075a7 */ /* 0x000e26000800017f */
[----:B------:R-:W-:-:S04]  /*84d0*/  ISETP.NE.AND P1, PT, R12, 0xa, PT ;  /* 0x0000000a0c00780c */ /* 0x000fc80003f25270 */
[----:B------:R-:W-:Y:S02]  /*84e0*/  SEL R5, RZ, 0x1, P1 ;  /* 0x00000001ff057807 */ /* 0x000fe40000800000 */
[----:B------:R-:W-:Y:S02]  /*84f0*/  SEL R12, R12, RZ, P1 ;  /* 0x000000ff0c0c7207 */ /* 0x000fe40000800000 */
[----:B------:R-:W-:-:S03]  /*8500*/  LOP3.LUT R5, R0, R5, RZ, 0x3c, !PT ;  /* 0x0000000500057212 */ /* 0x000fc600078e3cff */
[----:B------:R-:W-:Y:S01]  /*8510*/  IMAD R9, R12, 0x8, R3 ;  /* 0x000000080c097824 */ /* 0x000fe200078e0203 */
[----:B------:R-:W-:Y:S01]  /*8520*/  SHF.L.U32 R4, R5, 0x1f, RZ ;  /* 0x0000001f05047819 */ /* 0x000fe200000006ff */
[----:B0-----:R-:W-:Y:S06]  /*8530*/  @!P0 BRA `(.L_x_216) ;  /* 0x0000000400b48947 */ /* 0x001fec0003800000 */
.L_x_233:
[----:B------:R-:W1:Y:S01]  /*8540*/  SYNCS.PHASECHK.TRANS64.TRYWAIT P0, [R9+URZ], R4 ;  /* 0x00000004090075a7 */ /* 0x000e62000800017f */
[----:B------:R-:W-:-:S05]  /*8550*/  VIADD R0, R12, 0x1 ;  /* 0x000000010c007836 */ /* 0x000fca0000000000 */
[----:B------:R-:W-:-:S04]  /*8560*/  ISETP.NE.AND P1, PT, R0, 0xa, PT ;  /* 0x0000000a0000780c */ /* 0x000fc80003f25270 */
[----:B0-----:R-:W-:Y:S02]  /*8570*/  SEL R2, RZ, 0x1, P1 ;  /* 0x00000001ff027807 */ /* 0x001fe40000800000 */
[----:B------:R-:W-:Y:S02]  /*8580*/  SEL R0, R0, RZ, P1 ;  /* 0x000000ff00007207 */ /* 0x000fe40000800000 */
[----:B------:R-:W-:-:S03]  /*8590*/  LOP3.LUT R7, R5, R2, RZ, 0x3c, !PT ;  /* 0x0000000205077212 */ /* 0x000fc600078e3cff */
[----:B------:R-:W-:Y:S01]  /*85a0*/  IMAD R6, R0, 0x8, R3 ;  /* 0x0000000800067824 */ /* 0x000fe200078e0203 */
[----:B------:R-:W-:Y:S01]  /*85b0*/  SHF.L.U32 R5, R7, 0x1f, RZ ;  /* 0x0000001f07057819 */ /* 0x000fe200000006ff */
[----:B-1----:R-:W-:Y:S06]  /*85c0*/  @!P0 BRA `(.L_x_217) ;  /* 0x0000000400a48947 */ /* 0x002fec0003800000 */
.L_x_234:
[----:B------:R-:W1:Y:S01]  /*85d0*/  SYNCS.PHASECHK.TRANS64.TRYWAIT P0, [R6+URZ], R5 ;  /* 0x00000005060075a7 */ /* 0x000e62000800017f */
[----:B------:R-:W-:-:S05]  /*85e0*/  VIADD R0, R0, 0x1 ;  /* 0x0000000100007836 */ /* 0x000fca0000000000 */
[----:B------:R-:W-:-:S04]  /*85f0*/  ISETP.NE.AND P1, PT, R0, 0xa, PT ;  /* 0x0000000a0000780c */ /* 0x000fc80003f25270 */
[----:B------:R-:W-:Y:S02]  /*8600*/  SEL R2, RZ, 0x1, P1 ;  /* 0x00000001ff027807 */ /* 0x000fe40000800000 */
[----:B------:R-:W-:Y:S02]  /*8610*/  SEL R0, R0, RZ, P1 ;  /* 0x000000ff00007207 */ /* 0x000fe40000800000 */
[----:B------:R-:W-:-:S03]  /*8620*/  LOP3.LUT R7, R7, R2, RZ, 0x3c, !PT ;  /* 0x0000000207077212 */ /* 0x000fc600078e3cff */
[----:B0-----:R-:W-:Y:S01]  /*8630*/  IMAD R9, R0, 0x8, R3 ;  /* 0x0000000800097824 */ /* 0x001fe200078e0203 */
[----:B------:R-:W-:Y:S01]  /*8640*/  SHF.L.U32 R4, R7, 0x1f, RZ ;  /* 0x0000001f07047819 */ /* 0x000fe200000006ff */
[----:B-1----:R-:W-:Y:S06]  /*8650*/  @!P0 BRA `(.L_x_218) ;  /* 0x0000000400948947 */ /* 0x002fec0003800000 */
.L_x_235:
        /* <DEDUP_REMOVED lines=9> */
.L_x_236:
        /* <DEDUP_REMOVED lines=9> */
.L_x_237:
        /* <DEDUP_REMOVED lines=9> */
.L_x_238:
        /* <DEDUP_REMOVED lines=9> */
.L_x_239:
        /* <DEDUP_REMOVED lines=9> */
.L_x_240:
[----:B------:R-:W1:Y:S01]  /*8930*/  SYNCS.PHASECHK.TRANS64.TRYWAIT P0, [R6+URZ], R5 ;  /* 0x00000005060075a7 */ /* 0x000e62000800017f */
[----:B------:R-:W-:-:S05]  /*8940*/  VIADD R0, R0, 0x1 ;  /* 0x0000000100007836 */ /* 0x000fca0000000000 */
[----:B------:R-:W-:-:S04]  /*8950*/  ISETP.NE.AND P1, PT, R0, 0xa, PT ;  /* 0x0000000a0000780c */ /* 0x000fc80003f25270 */
[----:B------:R-:W-:Y:S02]  /*8960*/  SEL R2, RZ, 0x1, P1 ;  /* 0x00000001ff027807 */ /* 0x000fe40000800000 */
[----:B------:R-:W-:Y:S02]  /*8970*/  SEL R0, R0, RZ, P1 ;  /* 0x000000ff00007207 */ /* 0x000fe40000800000 */
[----:B------:R-:W-:Y:S01]  /*8980*/  LOP3.LUT R2, R7, R2, RZ, 0x3c, !PT ;  /* 0x0000000207027212 */ /* 0x000fe200078e3cff */
[----:B-1----:R-:W-:Y:S06]  /*8990*/  @!P0 BRA `(.L_x_224) ;  /* 0x00000004003c8947 */ /* 0x002fec0003800000 */
.L_x_241:
[----:B------:R-:W-:Y:S01]  /*89a0*/  IMAD R3, R0, 0x8, R3 ;  /* 0x0000000800037824 */ /* 0x000fe200078e0203 */
[----:B------:R-:W-:-:S07]  /*89b0*/  SHF.L.U32 R0, R2, 0x1f, RZ ;  /* 0x0000001f02007819 */ /* 0x000fce00000006ff */
.L_x_225:
[----:B--2---:R2:W3:Y:S02]  /*89c0*/  SYNCS.PHASECHK.TRANS64.TRYWAIT P0, [R3+URZ], R0 ;  /* 0x00000000030075a7 */ /* 0x0044e4000800017f */
[----:B---3--:R-:W-:Y:S05]  /*89d0*/  @!P0 NANOSLEEP.SYNCS 0x989680 ;  /* 0x009896800000895d */ /* 0x008fea0003900000 */
[----:B------:R-:W3:Y:S02]  /*89e0*/  @!P0 SYNCS.PHASECHK.TRANS64 P0, [R3+URZ], R0 ;  /* 0x00000000030085a7 */ /* 0x000ee4000800007f */
[----:B---3--:R-:W-:Y:S05]  /*89f0*/  @!P0 BRA `(.L_x_225) ;  /* 0xfffffffc00f08947 */ /* 0x008fea000383ffff */
.L_x_214:
[----:B------:R-:W-:Y:S05]  /*8a00*/  BSYNC B0 ;  /* 0x0000000000007941 */ /* 0x000fea0003800000 */
.L_x_213:
[----:B------:R-:W-:Y:S05]  /*8a10*/  EXIT ;  /* 0x000000000000794d */ /* 0x000fea0003800000 */
.L_x_18:
[----:B----4-:R4:W0:Y:S02]  /*8a20*/  SYNCS.PHASECHK.TRANS64.TRYWAIT P1, [R3+URZ], R0 ;  /* 0x00000000030075a7 */ /* 0x010824000802017f */
[----:B0-----:R-:W-:Y:S05]  /*8a30*/  @!P1 NANOSLEEP.SYNCS 0x989680 ;  /* 0x009896800000995d */ /* 0x001fea0003900000 */
[----:B------:R-:W0:Y:S02]  /*8a40*/  @!P1 SYNCS.PHASECHK.TRANS64 P1, [R3+URZ], R0 ;  /* 0x00000000030095a7 */ /* 0x000e24000802007f */
[----:B0-----:R-:W-:Y:S05]  /*8a50*/  @!P1 BRA `(.L_x_18) ;  /* 0xfffffffc00f09947 */ /* 0x001fea000383ffff */
[----:B------:R-:W-:Y:S05]  /*8a60*/  BRA `(.L_x_17) ;  /* 0xffffff88003c7947 */ /* 0x000fea000383ffff */
.L_x_23:
[----:B-1----:R1:W3:Y:S02]  /*8a70*/  SYNCS.PHASECHK.TRANS64.TRYWAIT P1, [R5+URZ], R4 ;  /* 0x00000004050075a7 */ /* 0x0022e4000802017f */
[----:B---3--:R-:W-:Y:S05]  /*8a80*/  @!P1 NANOSLEEP.SYNCS 0x989680 ;  /* 0x009896800000995d */ /* 0x008fea0003900000 */
[----:B------:R-:W3:Y:S02]  /*8a90*/  @!P1 SYNCS.PHASECHK.TRANS64 P1, [R5+URZ], R4 ;  /* 0x00000004050095a7 */ /* 0x000ee4000802007f */
[----:B---3--:R-:W-:Y:S05]  /*8aa0*/  @!P1 BRA `(.L_x_23) ;  /* 0xfffffffc00f09947 */ /* 0x008fea000383ffff */
[----:B------:R-:W-:Y:S05]  /*8ab0*/  BRA `(.L_x_22) ;  /* 0xffffff90009c7947 */ /* 0x000fea000383ffff */
.L_x_200:
[----:B------:R-:W-:Y:S01]  /*8ac0*/  BSSY B1, `(.L_x_226) ;  /* 0x0000006000017945 */ /* 0x000fe20003800000 */
[----:B------:R-:W-:-:S07]  /*8ad0*/  IMAD.MOV.U32 R15, RZ, RZ, -0x1 ;  /* 0xffffffffff0f7424 */ /* 0x000fce00078e00ff */
[----:B------:R-:W-:Y:S05]  /*8ae0*/  WARPSYNC.COLLECTIVE R15, `(.L_x_227) ;  /* 0x000000000f0c7348 */ /* 0x000fea0003c00000 */
[----:B------:R-:W-:Y:S02]  /*8af0*/  ELECT P6, UR62, PT ;  /* 0x00000000003e782f */ /* 0x000fe400038c0000 */
[----:B------:R-:W-:Y:S01]  /*8b00*/  MOV R14, UR62 ;  /* 0x0000003e000e7c02 */ /* 0x000fe20008000f00 */
[----:B------:R-:W-:Y:S10]  /*8b10*/  ENDCOLLECTIVE ;  /* 0x000000000000791b */ /* 0x000ff40003800000 */
.L_x_227:
[----:B------:R-:W-:Y:S05]  /*8b20*/  BSYNC B1 ;  /* 0x0000000000017941 */ /* 0x000fea0003800000 */
.L_x_226:
[----:B------:R-:W-:Y:S05]  /*8b30*/  BRA `(.L_x_228) ;  /* 0xffffffec00747947 */ /* 0x000fea000383ffff */
.L_x_203:
[----:B0-----:R0:W1:Y:S02]  /*8b40*/  SYNCS.PHASECHK.TRANS64.TRYWAIT P1, [R14+URZ+0x50], R7 ;  /* 0x000050070e0075a7 */ /* 0x001064000802017f */
[----:B-1----:R-:W-:Y:S05]  /*8b50*/  @!P1 NANOSLEEP.SYNCS 0x989680 ;  /* 0x009896800000995d */ /* 0x002fea0003900000 */
[----:B------:R-:W1:Y:S02]  /*8b60*/  @!P1 SYNCS.PHASECHK.TRANS64 P1, [R14+URZ+0x50], R7 ;  /* 0x000050070e0095a7 */ /* 0x000e64000802007f */
[----:B-1----:R-:W-:Y:S05]  /*8b70*/  @!P1 BRA `(.L_x_203) ;  /* 0xfffffffc00f09947 */ /* 0x002fea000383ffff */
[----:B------:R-:W-:Y:S05]  /*8b80*/  BRA `(.L_x_229) ;  /* 0xffffffec00a87947 */ /* 0x000fea000383ffff */
.L_x_212:
[----:B------:R-:W-:Y:S01]  /*8b90*/  BSSY B0, `(.L_x_230) ;  /* 0x0000006000007945 */ /* 0x000fe20003800000 */
[----:B------:R-:W-:-:S07]  /*8ba0*/  IMAD.MOV.U32 R15, RZ, RZ, -0x1 ;  /* 0xffffffffff0f7424 */ /* 0x000fce00078e00ff */
[----:B------:R-:W-:Y:S05]  /*8bb0*/  WARPSYNC.COLLECTIVE R15, `(.L_x_231) ;  /* 0x000000000f0c7348 */ /* 0x000fea0003c00000 */
[----:B------:R-:W-:Y:S02]  /*8bc0*/  ELECT P6, UR62, PT ;  /* 0x00000000003e782f */ /* 0x000fe400038c0000 */
[----:B------:R-:W-:Y:S01]  /*8bd0*/  MOV R14, UR62 ;  /* 0x0000003e000e7c02 */ /* 0x000fe20008000f00 */
[----:B------:R-:W-:Y:S10]  /*8be0*/  ENDCOLLECTIVE ;  /* 0x000000000000791b */ /* 0x000ff40003800000 */
.L_x_231:
[----:B------:R-:W-:Y:S05]  /*8bf0*/  BSYNC B0 ;  /* 0x0000000000007941 */ /* 0x000fea0003800000 */
.L_x_230:
[----:B------:R-:W-:Y:S05]  /*8c00*/  BRA `(.L_x_232) ;  /* 0xfffffff400f87947 */ /* 0x000fea000383ffff */
.L_x_216:
[----:B0-----:R0:W1:Y:S02]  /*8c10*/  SYNCS.PHASECHK.TRANS64.TRYWAIT P0, [R7+URZ], R2 ;  /* 0x00000002070075a7 */ /* 0x001064000800017f */
[----:B-1----:R-:W-:Y:S05]  /*8c20*/  @!P0 NANOSLEEP.SYNCS 0x989680 ;  /* 0x009896800000895d */ /* 0x002fea0003900000 */
[----:B------:R-:W1:Y:S02]  /*8c30*/  @!P0 SYNCS.PHASECHK.TRANS64 P0, [R7+URZ], R2 ;  /* 0x00000002070085a7 */ /* 0x000e64000800007f */
[----:B-1----:R-:W-:Y:S05]  /*8c40*/  @!P0 BRA `(.L_x_216) ;  /* 0xfffffffc00f08947 */ /* 0x002fea000383ffff */
[----:B------:R-:W-:Y:S05]  /*8c50*/  BRA `(.L_x_233) ;  /* 0xfffffff800387947 */ /* 0x000fea000383ffff */
.L_x_217:
[----:B0-----:R0:W1:Y:S02]  /*8c60*/  SYNCS.PHASECHK.TRANS64.TRYWAIT P0, [R9+URZ], R4 ;  /* 0x00000004090075a7 */ /* 0x001064000800017f */
[----:B-1----:R-:W-:Y:S05]  /*8c70*/  @!P0 NANOSLEEP.SYNCS 0x989680 ;  /* 0x009896800000895d */ /* 0x002fea0003900000 */
[----:B------:R-:W1:Y:S02]  /*8c80*/  @!P0 SYNCS.PHASECHK.TRANS64 P0, [R9+URZ], R4 ;  /* 0x00000004090085a7 */ /* 0x000e64000800007f */
[----:B-1----:R-:W-:Y:S05]  /*8c90*/  @!P0 BRA `(.L_x_217) ;  /* 0xfffffffc00f08947 */ /* 0x002fea000383ffff */
[----:B------:R-:W-:Y:S05]  /*8ca0*/  BRA `(.L_x_234) ;  /* 0xfffffff800487947 */ /* 0x000fea000383ffff */
.L_x_218:
[----:B0-----:R0:W1:Y:S02]  /*8cb0*/  SYNCS.PHASECHK.TRANS64.TRYWAIT P0, [R6+URZ], R5 ;  /* 0x00000005060075a7 */ /* 0x001064000800017f */
[----:B-1----:R-:W-:Y:S05]  /*8cc0*/  @!P0 NANOSLEEP.SYNCS 0x989680 ;  /* 0x009896800000895d */ /* 0x002fea0003900000 */
[----:B------:R-:W1:Y:S02]  /*8cd0*/  @!P0 SYNCS.PHASECHK.TRANS64 P0, [R6+URZ], R5 ;  /* 0x00000005060085a7 */ /* 0x000e64000800007f */
[----:B-1----:R-:W-:Y:S05]  /*8ce0*/  @!P0 BRA `(.L_x_218) ;  /* 0xfffffffc00f08947 */ /* 0x002fea000383ffff */
[----:B------:R-:W-:Y:S05]  /*8cf0*/  BRA `(.L_x_235) ;  /* 0xfffffff800587947 */ /* 0x000fea000383ffff */
.L_x_219:
[----:B0-----:R0:W1:Y:S02]  /*8d00*/  SYNCS.PHASECHK.TRANS64.TRYWAIT P0, [R9+URZ], R4 ;  /* 0x00000004090075a7 */ /* 0x001064000800017f */
[----:B-1----:R-:W-:Y:S05]  /*8d10*/  @!P0 NANOSLEEP.SYNCS 0x989680 ;  /* 0x009896800000895d */ /* 0x002fea0003900000 */
[----:B------:R-:W1:Y:S02]  /*8d20*/  @!P0 SYNCS.PHASECHK.TRANS64 P0, [R9+URZ], R4 ;  /* 0x00000004090085a7 */ /* 0x000e64000800007f */
[----:B-1----:R-:W-:Y:S05]  /*8d30*/  @!P0 BRA `(.L_x_219) ;  /* 0xfffffffc00f08947 */ /* 0x002fea000383ffff */
[----:B------:R-:W-:Y:S05]  /*8d40*/  BRA `(.L_x_236) ;  /* 0xfffffff800687947 */ /* 0x000fea000383ffff */
.L_x_220:
[----:B0-----:R0:W1:Y:S02]  /*8d50*/  SYNCS.PHASECHK.TRANS64.TRYWAIT P0, [R6+URZ], R5 ;  /* 0x00000005060075a7 */ /* 0x001064000800017f */
[----:B-1----:R-:W-:Y:S05]  /*8d60*/  @!P0 NANOSLEEP.SYNCS 0x989680 ;  /* 0x009896800000895d */ /* 0x002fea0003900000 */
[----:B------:R-:W1:Y:S02]  /*8d70*/  @!P0 SYNCS.PHASECHK.TRANS64 P0, [R6+URZ], R5 ;  /* 0x00000005060085a7 */ /* 0x000e64000800007f */
[----:B-1----:R-:W-:Y:S05]  /*8d80*/  @!P0 BRA `(.L_x_220) ;  /* 0xfffffffc00f08947 */ /* 0x002fea000383ffff */
[----:B------:R-:W-:Y:S05]  /*8d90*/  BRA `(.L_x_237) ;  /* 0xfffffff800787947 */ /* 0x000fea000383ffff */
.L_x_221:
[----:B0-----:R0:W1:Y:S02]  /*8da0*/  SYNCS.PHASECHK.TRANS64.TRYWAIT P0, [R9+URZ], R4 ;  /* 0x00000004090075a7 */ /* 0x001064000800017f */
[----:B-1----:R-:W-:Y:S05]  /*8db0*/  @!P0 NANOSLEEP.SYNCS 0x989680 ;  /* 0x009896800000895d */ /* 0x002fea0003900000 */
[----:B------:R-:W1:Y:S02]  /*8dc0*/  @!P0 SYNCS.PHASECHK.TRANS64 P0, [R9+URZ], R4 ;  /* 0x00000004090085a7 */ /* 0x000e64000800007f */
[----:B-1----:R-:W-:Y:S05]  /*8dd0*/  @!P0 BRA `(.L_x_221) ;  /* 0xfffffffc00f08947 */ /* 0x002fea000383ffff */
[----:B------:R-:W-:Y:S05]  /*8de0*/  BRA `(.L_x_238) ;  /* 0xfffffff800887947 */ /* 0x000fea000383ffff */
.L_x_222:
[----:B0-----:R0:W1:Y:S02]  /*8df0*/  SYNCS.PHASECHK.TRANS64.TRYWAIT P0, [R6+URZ], R5 ;  /* 0x00000005060075a7 */ /* 0x001064000800017f */
[----:B-1----:R-:W-:Y:S05]  /*8e00*/  @!P0 NANOSLEEP.SYNCS 0x989680 ;  /* 0x009896800000895d */ /* 0x002fea0003900000 */
[----:B------:R-:W1:Y:S02]  /*8e10*/  @!P0 SYNCS.PHASECHK.TRANS64 P0, [R6+URZ], R5 ;  /* 0x00000005060085a7 */ /* 0x000e64000800007f */
[----:B-1----:R-:W-:Y:S05]  /*8e20*/  @!P0 BRA `(.L_x_222) ;  /* 0xfffffffc00f08947 */ /* 0x002fea000383ffff */
[----:B------:R-:W-:Y:S05]  /*8e30*/  BRA `(.L_x_239) ;  /* 0xfffffff800987947 */ /* 0x000fea000383ffff */
.L_x_223:
[----:B0-----:R0:W1:Y:S02]  /*8e40*/  SYNCS.PHASECHK.TRANS64.TRYWAIT P0, [R9+URZ], R4 ;  /* 0x00000004090075a7 */ /* 0x001064000800017f */
[----:B-1----:R-:W-:Y:S05]  /*8e50*/  @!P0 NANOSLEEP.SYNCS 0x989680 ;  /* 0x009896800000895d */ /* 0x002fea0003900000 */
[----:B------:R-:W1:Y:S02]  /*8e60*/  @!P0 SYNCS.PHASECHK.TRANS64 P0, [R9+URZ], R4 ;  /* 0x00000004090085a7 */ /* 0x000e64000800007f */
[----:B-1----:R-:W-:Y:S05]  /*8e70*/  @!P0 BRA `(.L_x_223) ;  /* 0xfffffffc00f08947 */ /* 0x002fea000383ffff */
[----:B------:R-:W-:Y:S05]  /*8e80*/  BRA `(.L_x_240) ;  /* 0xfffffff800a87947 */ /* 0x000fea000383ffff */
.L_x_224:
[----:B-1----:R1:W2:Y:S02]  /*8e90*/  SYNCS.PHASECHK.TRANS64.TRYWAIT P0, [R6+URZ], R5 ;  /* 0x00000005060075a7 */ /* 0x0022a4000800017f */
[----:B--2---:R-:W-:Y:S05]  /*8ea0*/  @!P0 NANOSLEEP.SYNCS 0x989680 ;  /* 0x009896800000895d */ /* 0x004fea0003900000 */
[----:B------:R-:W2:Y:S02]  /*8eb0*/  @!P0 SYNCS.PHASECHK.TRANS64 P0, [R6+URZ], R5 ;  /* 0x00000005060085a7 */ /* 0x000ea4000800007f */
[----:B--2---:R-:W-:Y:S05]  /*8ec0*/  @!P0 BRA `(.L_x_224) ;  /* 0xfffffffc00f08947 */ /* 0x004fea000383ffff */
[----:B------:R-:W-:Y:S05]  /*8ed0*/  BRA `(.L_x_241) ;  /* 0xfffffff800b07947 */ /* 0x000fea000383ffff */
.L_x_242:
[----:B------:R-:W-:-:S00]  /*8ee0*/  BRA `(.L_x_242) ;  /* 0xfffffffc00fc7947 */ /* 0x000fc0000383ffff */
[----:B------:R-:W-:-:S00]  /*8ef0*/  NOP ;  /* 0x0000000000007918 */ /* 0x000fc00000000000 */
        /* <DEDUP_REMOVED lines=8> */
.L_x_243:


//--------------------- .nv.global.init           --------------------------
	.section	.nv.global.init,"aw",@progbits
.nv.global.init:
	.type		$str$22,@object
	.size		$str$22,($str$23 - $str$22)
$str$22:
        /*0000*/ 	.byte	0x6b, 0x5f, 0x74, 0x69, 0x6c, 0x65, 0x5f, 0x63, 0x6f, 0x75, 0x6e, 0x74, 0x20, 0x3e, 0x3d, 0x20
        /*0010*/ 	.byte	0x31, 0x00
	.type		$str$23,@object
	.size		$str$23,(__unnamed_1 - $str$23)
$str$23:
        /*0012*/ 	.byte	0x2f, 0x74, 0x6d, 0x70, 0x2f, 0x63, 0x75, 0x74, 0x6c, 0x61, 0x73, 0x73, 0x5f, 0x73, 0x77, 0x65
        /*0022*/ 	.byte	0x65, 0x70, 0x5f, 0x73, 0x72, 0x63, 0x2f, 0x69, 0x6e, 0x63, 0x6c, 0x75, 0x64, 0x65, 0x2f, 0x63
        /*0032*/ 	.byte	0x75, 0x74, 0x6c, 0x61, 0x73, 0x73, 0x2f, 0x67, 0x65, 0x6d, 0x6d, 0x2f, 0x63, 0x6f, 0x6c, 0x6c
        /*0042*/ 	.byte	0x65, 0x63, 0x74, 0x69, 0x76, 0x65, 0x2f, 0x73, 0x6d, 0x39, 0x30, 0x5f, 0x6d, 0x6d, 0x61, 0x5f
        /*0052*/ 	.byte	0x74, 0x6d, 0x61, 0x5f, 0x67, 0x6d, 0x6d, 0x61, 0x5f, 0x73, 0x73, 0x5f, 0x77, 0x61, 0x72, 0x70
        /*0062*/ 	.byte	0x73, 0x70, 0x65, 0x63, 0x69, 0x61, 0x6c, 0x69, 0x7a, 0x65, 0x64, 0x2e, 0x68, 0x70, 0x70, 0x00
	.type		__unnamed_1,@object
	.size		__unnamed_1,(.L_0 - __unnamed_1)
__unnamed_1:
        /*0072*/ 	.byte	0x76, 0x6f, 0x69, 0x64, 0x20, 0x63, 0x75, 0x74, 0x6c, 0x61, 0x73, 0x73, 0x3a, 0x3a, 0x67, 0x65
        /* <DEDUP_REMOVED lines=171> */
        /*0b32*/ 	.byte	0x74, 0x65, 0x3a, 0x3a, 0x69, 0x64, 0x65, 0x6e, 0x74, 0x69, 0x74, 0x79, 0x5d, 0x00
.L_0:


//--------------------- .nv.shared._ZN7cutlass13device_kernelINS_4gemm6kernel13GemmUniversalIN4cute5tupleIJiiiiEEENS1_10collective13CollectiveMmaINS1_34MainloopSm90TmaGmmaWarpSpecializedILi10ENS5_IJNS4_1CILi1EEESB_SB_EEENS1_35KernelTmaWarpSpecializedCooperativeEEENS5_IJNSA_ILi256EEENSA_ILi80EEENSA_ILi64EEEEEEaNS5_IJlSB_lEEEaSJ_NS4_8TiledMMAINS4_8MMA_AtomIJNS4_4SM904GMMA26MMA_64x16x32_S32S8S8_SS_TNEEEENS4_6LayoutINS5_IJNSA_ILi2EEESB_SB_EEENS5_IJSB_NSA_ILi0EEEST_EEEEENS5_IJNS4_10UnderscoreESW_SW_EEEEENS4_13SM90_TMA_LOADENS4_14ComposedLayoutINS4_7SwizzleILi2ELi4ELi3EEENS4_18smem_ptr_flag_bitsILi8EEENSQ_INS5_IJNSA_ILi8EEESH_EEENS5_IJSH_SB_EEEEEEEvNS4_8identityESZ_S19_vS1A_EENS_8epilogue10collective6detail29Sm90TmaWarpSpecializedAdapterINS1D_15DefaultEpilogueIaSJ_SJ_NS1C_6thread17LinearCombinationIaLi1EiiLNS1H_9ScaleType4KindE0ELNS_15FloatRoundStyleE2EaEENS1_15EpilogueDefaultEEEEEvvEEEEvNT_6ParamsE --------------------------
	.section	.nv.shared._ZN7cutlass13device_kernelINS_4gemm6kernel13GemmUniversalIN4cute5tupleIJiiiiEEENS1_10collective13CollectiveMmaINS1_34MainloopSm90TmaGmmaWarpSpecializedILi10ENS5_IJNS4_1CILi1EEESB_SB_EEENS1_35KernelTmaWarpSpecializedCooperativeEEENS5_IJNSA_ILi256EEENSA_ILi80EEENSA_ILi64EEEEEEaNS5_IJlSB_lEEEaSJ_NS4_8TiledMMAINS4_8MMA_AtomIJNS4_4SM904GMMA26MMA_64x16x32_S32S8S8_SS_TNEEEENS4_6LayoutINS5_IJNSA_ILi2EEESB_SB_EEENS5_IJSB_NSA_ILi0EEEST_EEEEENS5_IJNS4_10UnderscoreESW_SW_EEEEENS4_13SM90_TMA_LOADENS4_14ComposedLayoutINS4_7SwizzleILi2ELi4ELi3EEENS4_18smem_ptr_flag_bitsILi8EEENSQ_INS5_IJNSA_ILi8EEESH_EEENS5_IJSH_SB_EEEEEEEvNS4_8identityESZ_S19_vS1A_EENS_8epilogue10collective6detail29Sm90TmaWarpSpecializedAdapterINS1D_15DefaultEpilogueIaSJ_SJ_NS1C_6thread17LinearCombinationIaLi1EiiLNS1H_9ScaleType4KindE0ELNS_15FloatRoundStyleE2EaEENS1_15EpilogueDefaultEEEEEvvEEEEvNT_6ParamsE,"aw",@nobits
	.sectionflags	@""
	.align	16
	.zero		1024


//--------------------- .nv.shared.reserved.0     --------------------------
	.section	.nv.shared.reserved.0,"aw",@nobits
	.weak		__nv_reservedSMEM_offset_0_alias
	.size		__nv_reservedSMEM_offset_0_alias, 0, 0
	.other		__nv_reservedSMEM_offset_0_alias,@"STO_CUDA_RESERVED_SHARED STV_DEFAULT"
__nv_reservedSMEM_offset_0_alias:
	.zero		0


//--------------------- .nv.global                --------------------------
	.section	.nv.global,"aw",@nobits
.nv.global:
	.type		_ZN40_INTERNAL_03dd9778_4_k_cu_63a6cf06_130374cute1_E,@object
	.size		_ZN40_INTERNAL_03dd9778_4_k_cu_63a6cf06_130374cute1_E,(_ZN40_INTERNAL_03dd9778_4_k_cu_63a6cf06_130374cuda3std3__45__cpo6cbeginE - _ZN40_INTERNAL_03dd9778_4_k_cu_63a6cf06_130374cute1_E)
_ZN40_INTERNAL_03dd9778_4_k_cu_63a6cf06_130374cute1_E:
	.zero		1
	.type		_ZN40_INTERNAL_03dd9778_4_k_cu_63a6cf06_130374cuda3std3__45__cpo6cbeginE,@object
	.size		_ZN40_INTERNAL_03dd9778_4_k_cu_63a6cf06_130374cuda3std3__45__cpo6cbeginE,(_ZN40_INTERNAL_03dd9778_4_k_cu_63a6cf06_130374cuda3std3__48in_placeE - _ZN40_INTERNAL_03dd9778_4_k_cu_63a6cf06_130374cuda3std3__45__cpo6cbeginE)
_ZN40_INTERNAL_03dd9778_4_k_cu_63a6cf06_130374cuda3std3__45__cpo6cbeginE:
	.zero		1
	.type		_ZN40_INTERNAL_03dd9778_4_k_cu_63a6cf06_130374cuda3std3__48in_placeE,@object
	.size		_ZN40_INTERNAL_03dd9778_4_k_cu_63a6cf06_130374cuda3std3__48in_placeE,(_ZN40_INTERNAL_03dd9778_4_k_cu_63a6cf06_130374cuda3std6ranges3__45__cpo9iter_moveE - _ZN40_INTERNAL_03dd9778_4_k_cu_63a6cf06_130374cuda3std3__48in_placeE)
_ZN40_INTERNAL_03dd9778_4_k_cu_63a6cf06_130374cuda3std3__48in_placeE:
	.zero		1
	.type		_ZN40_INTERNAL_03dd9778_4_k_cu_63a6cf06_130374cuda3std6ranges3__45__cpo9iter_moveE,@object
	.size		_ZN40_INTERNAL_03dd9778_4_k_cu_63a6cf06_130374cuda3std6ranges3__45__cpo9iter_moveE,(_ZN40_INTERNAL_03dd9778_4_k_cu_63a6cf06_130374cuda3std3__45__cpo5beginE - _ZN40_INTERNAL_03dd9778_4_k_cu_63a6cf06_130374cuda3std6ranges3__45__cpo9iter_moveE)
_ZN40_INTERNAL_03dd9778_4_k_cu_63a6cf06_130374cuda3std6ranges3__45__cpo9iter_moveE:
	.zero		1
	.type		_ZN40_INTERNAL_03dd9778_4_k_cu_63a6cf06_130374cuda3std3__45__cpo5beginE,@object
	.size		_ZN40_INTERNAL_03dd9778_4_k_cu_63a6cf06_130374cuda3std3__45__cpo5beginE,(_ZN40_INTERNAL_03dd9778_4_k_cu_63a6cf06_130374cuda3std3__442_GLOBAL__N__03dd9778_4_k_cu_63a6cf06_130376ignoreE - _ZN40_INTERNAL_03dd9778_4_k_cu_63a6cf06_130374cuda3std3__45__cpo5beginE)
_ZN40_INTERNAL_03dd9778_4_k_cu_63a6cf06_130374cuda3std3__45__cpo5beginE:
	.zero		1
	.type		_ZN40_INTERNAL_03dd9778_4_k_cu_63a6cf06_130374cuda3std3__442_GLOBAL__N__03dd9778_4_k_cu_63a6cf06_130376ignoreE,@object
	.size		_ZN40_INTERNAL_03dd9778_4_k_cu_63a6cf06_130374cuda3std3__442_GLOBAL__N__03dd9778_4_k_cu_63a6cf06_130376ignoreE,(_ZN40_INTERNAL_03dd9778_4_k_cu_63a6cf06_130374cute7productE - _ZN40_INTERNAL_03dd9778_4_k_cu_63a6cf06_130374cuda3std3__442_GLOBAL__N__03dd9778_4_k_cu_63a6cf06_130376ignoreE)
_ZN40_INTERNAL_03dd9778_4_k_cu_63a6cf06_130374cuda3std3__442_GLOBAL__N__03dd9778_4_k_cu_63a6cf06_130376ignoreE:
	.zero		1
	.type		_ZN40_INTERNAL_03dd9778_4_k_cu_63a6cf06_130374cute7productE,@object
	.size		_ZN40_INTERNAL_03dd9778_4_k_cu_63a6cf06_130374cute7productE,(_ZN40_INTERNAL_03dd9778_4_k_cu_63a6cf06_130374cuda3std3__45__cpo3endE - _ZN40_INTERNAL_03dd9778_4_k_cu_63a6cf06_130374cute7productE)
_ZN40_INTERNAL_03dd9778_4_k_cu_63a6cf06_130374cute7productE:
	.zero		1
	.type		_ZN40_INTERNAL_03dd9778_4_k_cu_63a6cf06_130374cuda3std3__45__cpo3endE,@object
	.size		_ZN40_INTERNAL_03dd9778_4_k_cu_63a6cf06_130374cuda3std3__45__cpo3endE,(_ZN40_INTERNAL_03dd9778_4_k_cu_63a6cf06_130374cuda3std3__419piecewise_constructE - _ZN40_INTERNAL_03dd9778_4_k_cu_63a6cf06_130374cuda3std3__45__cpo3endE)
_ZN40_INTERNAL_03dd9778_4_k_cu_63a6cf06_130374cuda3std3__45__cpo3endE:
	.zero		1
	.type		_ZN40_INTERNAL_03dd9778_4_k_cu_63a6cf06_130374cuda3std3__419piecewise_constructE,@object
	.size		_ZN40_INTERNAL_03dd9778_4_k_cu_63a6cf06_130374cuda3std3__419piecewise_constructE,(_ZN40_INTERNAL_03dd9778_4_k_cu_63a6cf06_130374cuda3std3__45__cpo4cendE - _ZN40_INTERNAL_03dd9778_4_k_cu_63a6cf06_130374cuda3std3__419piecewise_constructE)
_ZN40_INTERNAL_03dd9778_4_k_cu_63a6cf06_130374cuda3std3__419piecewise_constructE:
	.zero		1
	.type		_ZN40_INTERNAL_03dd9778_4_k_cu_63a6cf06_130374cuda3std3__45__cpo4cendE,@object
	.size		_ZN40_INTERNAL_03dd9778_4_k_cu_63a6cf06_130374cuda3std3__45__cpo4cendE,(_ZN40_INTERNAL_03dd9778_4_k_cu_63a6cf06_130374cuda3std6ranges3__45__cpo4swapE - _ZN40_INTERNAL_03dd9778_4_k_cu_63a6cf06_130374cuda3std3__45__cpo4cendE)
_ZN40_INTERNAL_03dd9778_4_k_cu_63a6cf06_130374cuda3std3__45__cpo4cendE:
	.zero		1
	.type		_ZN40_INTERNAL_03dd9778_4_k_cu_63a6cf06_130374cuda3std6ranges3__45__cpo4swapE,@object
	.size		_ZN40_INTERNAL_03dd9778_4_k_cu_63a6cf06_130374cuda3std6ranges3__45__cpo4swapE,(.L_8 - _ZN40_INTERNAL_03dd9778_4_k_cu_63a6cf06_130374cuda3std6ranges3__45__cpo4swapE)
_ZN40_INTERNAL_03dd9778_4_k_cu_63a6cf06_130374cuda3std6ranges3__45__cpo4swapE:
	.zero		1
.L_8:


//--------------------- .nv.constant0._ZN7cutlass13device_kernelINS_4gemm6kernel13GemmUniversalIN4cute5tupleIJiiiiEEENS1_10collective13CollectiveMmaINS1_34MainloopSm90TmaGmmaWarpSpecializedILi10ENS5_IJNS4_1CILi1EEESB_SB_EEENS1_35KernelTmaWarpSpecializedCooperativeEEENS5_IJNSA_ILi256EEENSA_ILi80EEENSA_ILi64EEEEEEaNS5_IJlSB_lEEEaSJ_NS4_8TiledMMAINS4_8MMA_AtomIJNS4_4SM904GMMA26MMA_64x16x32_S32S8S8_SS_TNEEEENS4_6LayoutINS5_IJNSA_ILi2EEESB_SB_EEENS5_IJSB_NSA_ILi0EEEST_EEEEENS5_IJNS4_10UnderscoreESW_SW_EEEEENS4_13SM90_TMA_LOADENS4_14ComposedLayoutINS4_7SwizzleILi2ELi4ELi3EEENS4_18smem_ptr_flag_bitsILi8EEENSQ_INS5_IJNSA_ILi8EEESH_EEENS5_IJSH_SB_EEEEEEEvNS4_8identityESZ_S19_vS1A_EENS_8epilogue10collective6detail29Sm90TmaWarpSpecializedAdapterINS1D_15DefaultEpilogueIaSJ_SJ_NS1C_6thread17LinearCombinationIaLi1EiiLNS1H_9ScaleType4KindE0ELNS_15FloatRoundStyleE2EaEENS1_15EpilogueDefaultEEEEEvvEEEEvNT_6ParamsE --------------------------
	.section	.nv.constant0._ZN7cutlass13device_kernelINS_4gemm6kernel13GemmUniversalIN4cute5tupleIJiiiiEEENS1_10collective13CollectiveMmaINS1_34MainloopSm90TmaGmmaWarpSpecializedILi10ENS5_IJNS4_1CILi1EEESB_SB_EEENS1_35KernelTmaWarpSpecializedCooperativeEEENS5_IJNSA_ILi256EEENSA_ILi80EEENSA_ILi64EEEEEEaNS5_IJlSB_lEEEaSJ_NS4_8TiledMMAINS4_8MMA_AtomIJNS4_4SM904GMMA26MMA_64x16x32_S32S8S8_SS_TNEEEENS4_6LayoutINS5_IJNSA_ILi2EEESB_SB_EEENS5_IJSB_NSA_ILi0EEEST_EEEEENS5_IJNS4_10UnderscoreESW_SW_EEEEENS4_13SM90_TMA_LOADENS4_14ComposedLayoutINS4_7SwizzleILi2ELi4ELi3EEENS4_18smem_ptr_flag_bitsILi8EEENSQ_INS5_IJNSA_ILi8EEESH_EEENS5_IJSH_SB_EEEEEEEvNS4_8identityESZ_S19_vS1A_EENS_8epilogue10collective6detail29Sm90TmaWarpSpecializedAdapterINS1D_15DefaultEpilogueIaSJ_SJ_NS1C_6thread17LinearCombinationIaLi1EiiLNS1H_9ScaleType4KindE0ELNS_15FloatRoundStyleE2EaEENS1_15EpilogueDefaultEEEEEvvEEEEvNT_6ParamsE,"a",@progbits
	.sectionflags	@""
	.align	4
.nv.constant0._ZN7cutlass13device_kernelINS_4gemm6kernel13GemmUniversalIN4cute5tupleIJiiiiEEENS1_10collective13CollectiveMmaINS1_34MainloopSm90TmaGmmaWarpSpecializedILi10ENS5_IJNS4_1CILi1EEESB_SB_EEENS1_35KernelTmaWarpSpecializedCooperativeEEENS5_IJNSA_ILi256EEENSA_ILi80EEENSA_ILi64EEEEEEaNS5_IJlSB_lEEEaSJ_NS4_8TiledMMAINS4_8MMA_AtomIJNS4_4SM904GMMA26MMA_64x16x32_S32S8S8_SS_TNEEEENS4_6LayoutINS5_IJNSA_ILi2EEESB_SB_EEENS5_IJSB_NSA_ILi0EEEST_EEEEENS5_IJNS4_10UnderscoreESW_SW_EEEEENS4_13SM90_TMA_LOADENS4_14ComposedLayoutINS4_7SwizzleILi2ELi4ELi3EEENS4_18smem_ptr_flag_bitsILi8EEENSQ_INS5_IJNSA_ILi8EEESH_EEENS5_IJSH_SB_EEEEEEEvNS4_8identityESZ_S19_vS1A_EENS_8epilogue10collective6detail29Sm90TmaWarpSpecializedAdapterINS1D_15DefaultEpilogueIaSJ_SJ_NS1C_6thread17LinearCombinationIaLi1EiiLNS1H_9ScaleType4KindE0ELNS_15FloatRoundStyleE2EaEENS1_15EpilogueDefaultEEEEEvvEEEEvNT_6ParamsE:
	.zero		1664


//--------------------- SYMBOLS --------------------------

	.type		.nv.reservedSmem.offset0,@object
	.size		.nv.reservedSmem.offset0,0x4
	.type		__assertfail,@function
